// auto-generated by cutlass_sweep.gemm — config: {"arch": "sm_90", "cluster_m": 1, "cluster_n": 1, "dtype": "int8", "dtype_b": "int8", "layout": "nt", "stages": 0, "tile_k": 128, "tile_m": 64, "tile_n": 112}
#include "cutlass/cutlass.h"
#include "cutlass/gemm/collective/collective_builder.hpp"
#include "cutlass/gemm/device/gemm_universal_adapter.h"
#include "cutlass/gemm/kernel/gemm_universal.hpp"
#include "cutlass/epilogue/collective/collective_builder.hpp"

using ElemA = int8_t;
using ElemB = int8_t;
using ElemCD = int8_t;
using Acc  = int32_t;
using TileShape    = cute::Shape<cute::_64, cute::_112, cute::_128>;
using ClusterShape = cute::Shape<cute::_1, cute::_1, cute::_1>;

using CollectiveEpilogue = typename cutlass::epilogue::collective::CollectiveBuilder<
    cutlass::arch::Sm90, cutlass::arch::OpClassTensorOp,
    TileShape, ClusterShape,
    cutlass::epilogue::collective::EpilogueTileAuto,
    Acc, Acc,
    ElemCD, cutlass::layout::RowMajor, 128 / cutlass::sizeof_bits<ElemCD>::value,
    ElemCD, cutlass::layout::RowMajor, 128 / cutlass::sizeof_bits<ElemCD>::value,
    cutlass::epilogue::collective::EpilogueScheduleAuto
  >::CollectiveOp;

using CollectiveMainloop = typename cutlass::gemm::collective::CollectiveBuilder<
    cutlass::arch::Sm90, cutlass::arch::OpClassTensorOp,
    ElemA, cutlass::layout::RowMajor, 128 / cutlass::sizeof_bits<ElemA>::value,
    ElemB, cutlass::layout::ColumnMajor, 128 / cutlass::sizeof_bits<ElemB>::value,
    Acc,
    TileShape, ClusterShape,
    cutlass::gemm::collective::StageCountAutoCarveout<static_cast<int>(sizeof(typename CollectiveEpilogue::SharedStorage))>,
    cutlass::gemm::collective::KernelScheduleAuto
  >::CollectiveOp;

using GemmKernel = cutlass::gemm::kernel::GemmUniversal<
    cute::Shape<int,int,int,int>,
    CollectiveMainloop,
    CollectiveEpilogue
>;
using Gemm = cutlass::gemm::device::GemmUniversalAdapter<GemmKernel>;

// Force the device kernel symbol into the cubin without needing a host main.
auto* _anchor = &cutlass::device_kernel<GemmKernel>;


// ===== COMPILED SASS (sm_90a) =====

	.target	sm_90a

	.elftype	@"ET_EXEC"


//--------------------- .note.nv.tkinfo           --------------------------
	.section	.note.nv.tkinfo,"",@"SHT_NOTE"
	.sectionflags	@"SHF_NOTE_NV_TKINFO"
	.tkinfo
        /*0018*/ 	.word	0x00000002
        /*0030*/ 	.string	""
        /*0030*/ 	.string	"ptxas"
        /*0030*/ 	.string	"Cuda compilation tools, release 13.0, V13.0.88"
        /*0030*/ 	.string	"Build cuda_13.0.r13.0/compiler.36424714_0"
        /*0030*/ 	.string	"-arch sm_90a -m 64 "



//--------------------- .note.nv.cuinfo           --------------------------
	.section	.note.nv.cuinfo,"",@"SHT_NOTE"
	.sectionflags	@"SHF_NOTE_NV_CUINFO"
        /*0018*/ 	.short	0x0002
        /*001a*/ 	.short	0x005a
        /*001c*/ 	.short	0x0082
	.zero		2


//--------------------- .nv.info                  --------------------------
	.section	.nv.info,"",@"SHT_CUDA_INFO"
	.align	4


	//----- nvinfo : EIATTR_REGCOUNT
	.align		4
        /*0000*/ 	.byte	0x04, 0x2f
        /*0002*/ 	.short	(.L_15 - .L_14)
	.align		4
.L_14:
        /*0004*/ 	.word	index@(_ZN7cutlass13device_kernelINS_4gemm6kernel13GemmUniversalIN4cute5tupleIJiiiiEEENS1_10collective13CollectiveMmaINS1_34MainloopSm90TmaGmmaWarpSpecializedILi10ENS5_IJNS4_1CILi1EEESB_SB_EEENS1_32KernelTmaWarpSpecializedPingpongEEENS5_IJNSA_ILi64EEENSA_ILi112EEENSA_ILi128EEEEEEaNS5_IJlSB_lEEEaSJ_NS4_8TiledMMAINS4_8MMA_AtomIJNS4_4SM904GMMA26MMA_64x16x32_S32S8S8_SS_TNEEEENS4_6LayoutISC_NS5_IJNSA_ILi0EEESR_SR_EEEEENS5_IJNS4_10UnderscoreESU_SU_EEEEENS4_13SM90_TMA_LOADENS4_14ComposedLayoutINS4_7SwizzleILi3ELi4ELi3EEENS4_18smem_ptr_flag_bitsILi8EEENSQ_INS5_IJNSA_ILi8EEESH_EEENS5_IJSH_SB_EEEEEEEvNS4_8identityESX_S17_vS18_EENS_8epilogue10collective6detail29Sm90TmaWarpSpecializedAdapterINS1B_15DefaultEpilogueIaSJ_SJ_NS1A_6thread17LinearCombinationIaLi1EiiLNS1F_9ScaleType4KindE0ELNS_15FloatRoundStyleE2EaEENS1_15EpilogueDefaultEEEEEvvEEEEvNT_6ParamsE)
        /*0008*/ 	.word	0x000000a8


	//----- nvinfo : EIATTR_FRAME_SIZE
	.align		4
.L_15:
        /*000c*/ 	.byte	0x04, 0x11
        /*000e*/ 	.short	(.L_17 - .L_16)
	.align		4
.L_16:
        /*0010*/ 	.word	index@(_ZN7cutlass13device_kernelINS_4gemm6kernel13GemmUniversalIN4cute5tupleIJiiiiEEENS1_10collective13CollectiveMmaINS1_34MainloopSm90TmaGmmaWarpSpecializedILi10ENS5_IJNS4_1CILi1EEESB_SB_EEENS1_32KernelTmaWarpSpecializedPingpongEEENS5_IJNSA_ILi64EEENSA_ILi112EEENSA_ILi128EEEEEEaNS5_IJlSB_lEEEaSJ_NS4_8TiledMMAINS4_8MMA_AtomIJNS4_4SM904GMMA26MMA_64x16x32_S32S8S8_SS_TNEEEENS4_6LayoutISC_NS5_IJNSA_ILi0EEESR_SR_EEEEENS5_IJNS4_10UnderscoreESU_SU_EEEEENS4_13SM90_TMA_LOADENS4_14ComposedLayoutINS4_7SwizzleILi3ELi4ELi3EEENS4_18smem_ptr_flag_bitsILi8EEENSQ_INS5_IJNSA_ILi8EEESH_EEENS5_IJSH_SB_EEEEEEEvNS4_8identityESX_S17_vS18_EENS_8epilogue10collective6detail29Sm90TmaWarpSpecializedAdapterINS1B_15DefaultEpilogueIaSJ_SJ_NS1A_6thread17LinearCombinationIaLi1EiiLNS1F_9ScaleType4KindE0ELNS_15FloatRoundStyleE2EaEENS1_15EpilogueDefaultEEEEEvvEEEEvNT_6ParamsE)
        /*0014*/ 	.word	0x00000008


	//----- nvinfo : EIATTR_MIN_STACK_SIZE
	.align		4
.L_17:
        /*0018*/ 	.byte	0x04, 0x12
        /*001a*/ 	.short	(.L_19 - .L_18)
	.align		4
.L_18:
        /*001c*/ 	.word	index@(_ZN7cutlass13device_kernelINS_4gemm6kernel13GemmUniversalIN4cute5tupleIJiiiiEEENS1_10collective13CollectiveMmaINS1_34MainloopSm90TmaGmmaWarpSpecializedILi10ENS5_IJNS4_1CILi1EEESB_SB_EEENS1_32KernelTmaWarpSpecializedPingpongEEENS5_IJNSA_ILi64EEENSA_ILi112EEENSA_ILi128EEEEEEaNS5_IJlSB_lEEEaSJ_NS4_8TiledMMAINS4_8MMA_AtomIJNS4_4SM904GMMA26MMA_64x16x32_S32S8S8_SS_TNEEEENS4_6LayoutISC_NS5_IJNSA_ILi0EEESR_SR_EEEEENS5_IJNS4_10UnderscoreESU_SU_EEEEENS4_13SM90_TMA_LOADENS4_14ComposedLayoutINS4_7SwizzleILi3ELi4ELi3EEENS4_18smem_ptr_flag_bitsILi8EEENSQ_INS5_IJNSA_ILi8EEESH_EEENS5_IJSH_SB_EEEEEEEvNS4_8identityESX_S17_vS18_EENS_8epilogue10collective6detail29Sm90TmaWarpSpecializedAdapterINS1B_15DefaultEpilogueIaSJ_SJ_NS1A_6thread17LinearCombinationIaLi1EiiLNS1F_9ScaleType4KindE0ELNS_15FloatRoundStyleE2EaEENS1_15EpilogueDefaultEEEEEvvEEEEvNT_6ParamsE)
        /*0020*/ 	.word	0x00000008
.L_19:


//--------------------- .nv.compat                --------------------------
	.section	.nv.compat,"",@"SHT_CUDA_COMPAT_INFO"
	.align	4
        /*0000*/ 	.byte	0x02, 0x09, 0x01, 0x00, 0x02, 0x02, 0x04, 0x00, 0x02, 0x05, 0x05, 0x00, 0x03, 0x07, 0x01, 0x01
        /*0010*/ 	.byte	0x02, 0x03, 0x01, 0x00, 0x02, 0x06, 0x01, 0x00, 0x04, 0x0b, 0x08, 0x00, 0x00, 0x00, 0x00, 0x00
        /*0020*/ 	.byte	0x00, 0x00, 0x00, 0x00


//--------------------- .nv.info._ZN7cutlass13device_kernelINS_4gemm6kernel13GemmUniversalIN4cute5tupleIJiiiiEEENS1_10collective13CollectiveMmaINS1_34MainloopSm90TmaGmmaWarpSpecializedILi10ENS5_IJNS4_1CILi1EEESB_SB_EEENS1_32KernelTmaWarpSpecializedPingpongEEENS5_IJNSA_ILi64EEENSA_ILi112EEENSA_ILi128EEEEEEaNS5_IJlSB_lEEEaSJ_NS4_8TiledMMAINS4_8MMA_AtomIJNS4_4SM904GMMA26MMA_64x16x32_S32S8S8_SS_TNEEEENS4_6LayoutISC_NS5_IJNSA_ILi0EEESR_SR_EEEEENS5_IJNS4_10UnderscoreESU_SU_EEEEENS4_13SM90_TMA_LOADENS4_14ComposedLayoutINS4_7SwizzleILi3ELi4ELi3EEENS4_18smem_ptr_flag_bitsILi8EEENSQ_INS5_IJNSA_ILi8EEESH_EEENS5_IJSH_SB_EEEEEEEvNS4_8identityESX_S17_vS18_EENS_8epilogue10collective6detail29Sm90TmaWarpSpecializedAdapterINS1B_15DefaultEpilogueIaSJ_SJ_NS1A_6thread17LinearCombinationIaLi1EiiLNS1F_9ScaleType4KindE0ELNS_15FloatRoundStyleE2EaEENS1_15EpilogueDefaultEEEEEvvEEEEvNT_6ParamsE --------------------------
	.section	.nv.info._ZN7cutlass13device_kernelINS_4gemm6kernel13GemmUniversalIN4cute5tupleIJiiiiEEENS1_10collective13CollectiveMmaINS1_34MainloopSm90TmaGmmaWarpSpecializedILi10ENS5_IJNS4_1CILi1EEESB_SB_EEENS1_32KernelTmaWarpSpecializedPingpongEEENS5_IJNSA_ILi64EEENSA_ILi112EEENSA_ILi128EEEEEEaNS5_IJlSB_lEEEaSJ_NS4_8TiledMMAINS4_8MMA_AtomIJNS4_4SM904GMMA26MMA_64x16x32_S32S8S8_SS_TNEEEENS4_6LayoutISC_NS5_IJNSA_ILi0EEESR_SR_EEEEENS5_IJNS4_10UnderscoreESU_SU_EEEEENS4_13SM90_TMA_LOADENS4_14ComposedLayoutINS4_7SwizzleILi3ELi4ELi3EEENS4_18smem_ptr_flag_bitsILi8EEENSQ_INS5_IJNSA_ILi8EEESH_EEENS5_IJSH_SB_EEEEEEEvNS4_8identityESX_S17_vS18_EENS_8epilogue10collective6detail29Sm90TmaWarpSpecializedAdapterINS1B_15DefaultEpilogueIaSJ_SJ_NS1A_6thread17LinearCombinationIaLi1EiiLNS1F_9ScaleType4KindE0ELNS_15FloatRoundStyleE2EaEENS1_15EpilogueDefaultEEEEEvvEEEEvNT_6ParamsE,"",@"SHT_CUDA_INFO"
	.sectionflags	@""
	.align	4


	//----- nvinfo : EIATTR_CUDA_API_VERSION
	.align		4
        /*0000*/ 	.byte	0x04, 0x37
        /*0002*/ 	.short	(.L_21 - .L_20)
.L_20:
        /*0004*/ 	.word	0x00000082


	//----- nvinfo : EIATTR_KPARAM_INFO
	.align		4
.L_21:
        /*0008*/ 	.byte	0x04, 0x17
        /*000a*/ 	.short	(.L_23 - .L_22)
.L_22:
        /*000c*/ 	.word	0x00000000
        /*0010*/ 	.short	0x0000
        /*0012*/ 	.short	0x0070
        /*0014*/ 	.byte	0x00, 0xf0, 0x01, 0x10


	//----- nvinfo : EIATTR_SPARSE_MMA_MASK
	.align		4
.L_23:
        /*0018*/ 	.byte	0x03, 0x50
        /*001a*/ 	.short	0x0000


	//----- nvinfo : EIATTR_MAXREG_COUNT
	.align		4
        /*001c*/ 	.byte	0x03, 0x1b
        /*001e*/ 	.short	0x00a8


	//----- nvinfo : EIATTR_NUM_BARRIERS
	.align		4
        /*0020*/ 	.byte	0x02, 0x4c
        /*0022*/ 	.byte	0x01
	.zero		1


	//----- nvinfo : EIATTR_EXTERNS
	.align		4
        /*0024*/ 	.byte	0x04, 0x0f
        /*0026*/ 	.short	(.L_25 - .L_24)


	//   ....[0]....
	.align		4
.L_24:
        /*0028*/ 	.word	index@(__assertfail)


	//----- nvinfo : EIATTR_ANNOTATIONS
	.align		4
.L_25:
        /*002c*/ 	.byte	0x04, 0x55
        /*002e*/ 	.short	(.L_27 - .L_26)


	//   ....[0]....
.L_26:
        /*0030*/ 	.word	0x00000001
        /*0034*/ 	.byte	0xc0, 0x0b, 0x00, 0x00, 0x01, 0x00, 0x00, 0x00, 0xc0, 0x63, 0x00, 0x00, 0x01, 0x00, 0x00, 0x00
        /*0044*/ 	.byte	0xd0, 0x6f, 0x00, 0x00


	//----- nvinfo : EIATTR_MERCURY_ISA_VERSION
	.align		4
.L_27:
        /*0048*/ 	.byte	0x03, 0x5f
        /*004a*/ 	.short	0x0101


	//----- nvinfo : EIATTR_INT_WARP_WIDE_INSTR_OFFSETS
	.align		4
        /*004c*/ 	.byte	0x04, 0x31
        /*004e*/ 	.short	(.L_29 - .L_28)


	//   ....[0]....
.L_28:
        /*0050*/ 	.word	0x000004d0


	//   ....[1]....
        /*0054*/ 	.word	0x000004f0


	//   ....[2]....
        /*0058*/ 	.word	0x00000570


	//   ....[3]....
        /*005c*/ 	.word	0x00000580


	//   ....[4]....
        /*0060*/ 	.word	0x00000590


	//   ....[5]....
        /*0064*/ 	.word	0x000005b0


	//   ....[6]....
        /*0068*/ 	.word	0x00000640


	//   ....[7]....
        /*006c*/ 	.word	0x00000660


	//----- nvinfo : EIATTR_COOP_GROUP_MASK_REGIDS
	.align		4
.L_29:
        /*0070*/ 	.byte	0x04, 0x29
        /*0072*/ 	.short	(.L_31 - .L_30)


	//   ....[0]....
.L_30:
        /*0074*/ 	.word	0xffffffff


	//   ....[1]....
        /*0078*/ 	.word	0xffffffff


	//   ....[2]....
        /*007c*/ 	.word	0xffffffff


	//   ....[3]....
        /*0080*/ 	.word	0xffffffff


	//   ....[4]....
        /*0084*/ 	.word	0xffffffff


	//   ....[5]....
        /*0088*/ 	.word	0xffffffff


	//----- nvinfo : EIATTR_COOP_GROUP_INSTR_OFFSETS
	.align		4
.L_31:
        /*008c*/ 	.byte	0x04, 0x28
        /*008e*/ 	.short	(.L_33 - .L_32)


	//   ....[0]....
.L_32:
        /*0090*/ 	.word	0x00000070


	//   ....[1]....
        /*0094*/ 	.word	0x00000080


	//   ....[2]....
        /*0098*/ 	.word	0x00000140


	//   ....[3]....
        /*009c*/ 	.word	0x000003c0


	//   ....[4]....
        /*00a0*/ 	.word	0x00000400


	//   ....[5]....
        /*00a4*/ 	.word	0x00000450


	//----- nvinfo : EIATTR_REG_RECONFIG
	.align		4
.L_33:
        /*00a8*/ 	.byte	0x01, 0x54
	.zero		2


	//----- nvinfo : EIATTR_SYSCALL_OFFSETS
	.align		4
        /*00ac*/ 	.byte	0x04, 0x46
        /*00ae*/ 	.short	(.L_35 - .L_34)


	//   ....[0]....
.L_34:
        /*00b0*/ 	.word	0x000016e0


	//----- nvinfo : EIATTR_MBARRIER_INSTR_OFFSETS
	.align		4
.L_35:
        /*00b4*/ 	.byte	0x04, 0x39
        /*00b6*/ 	.short	(.L_37 - .L_36)


	//   ....[0]....
.L_36:
        /*00b8*/ 	.word	0x00000260
        /*00bc*/ 	.word	0x000000ff
        /*00c0*/ 	.word	0x00000000
        /*00c4*/ 	.short	0x0100
        /*00c6*/ 	.byte	0x08
	.zero		1


	//   ....[1]....
        /*00c8*/ 	.word	0x00000270
        /*00cc*/ 	.word	0x000000ff
        /*00d0*/ 	.word	0x00000050
        /*00d4*/ 	.short	0x0100
        /*00d6*/ 	.byte	0x08
	.zero		1


	//   ....[2]....
        /*00d8*/ 	.word	0x00000280
        /*00dc*/ 	.word	0x000000ff
        /*00e0*/ 	.word	0x00000008
        /*00e4*/ 	.short	0x0100
        /*00e6*/ 	.byte	0x08
	.zero		1


	//   ....[3]....
        /*00e8*/ 	.word	0x00000290
        /*00ec*/ 	.word	0x000000ff
        /*00f0*/ 	.word	0x00000058
        /*00f4*/ 	.short	0x0100
        /*00f6*/ 	.byte	0x08
	.zero		1


	//   ....[4]....
        /*00f8*/ 	.word	0x000002a0
        /*00fc*/ 	.word	0x000000ff
        /*0100*/ 	.word	0x00000010
        /*0104*/ 	.short	0x0100
        /*0106*/ 	.byte	0x08
	.zero		1


	//   ....[5]....
        /*0108*/ 	.word	0x000002b0
        /*010c*/ 	.word	0x000000ff
        /*0110*/ 	.word	0x00000060
        /*0114*/ 	.short	0x0100
        /*0116*/ 	.byte	0x08
	.zero		1


	//   ....[6]....
        /*0118*/ 	.word	0x000002c0
        /*011c*/ 	.word	0x000000ff
        /*0120*/ 	.word	0x00000018
        /*0124*/ 	.short	0x0100
        /*0126*/ 	.byte	0x08
	.zero		1


	//   ....[7]....
        /*0128*/ 	.word	0x000002d0
        /*012c*/ 	.word	0x000000ff
        /*0130*/ 	.word	0x00000068
        /*0134*/ 	.short	0x0100
        /*0136*/ 	.byte	0x08
	.zero		1


	//   ....[8]....
        /*0138*/ 	.word	0x000002e0
        /*013c*/ 	.word	0x000000ff
        /*0140*/ 	.word	0x00000020
        /*0144*/ 	.short	0x0100
        /*0146*/ 	.byte	0x08
	.zero		1


	//   ....[9]....
        /*0148*/ 	.word	0x000002f0
        /*014c*/ 	.word	0x000000ff
        /*0150*/ 	.word	0x00000070
        /*0154*/ 	.short	0x0100
        /*0156*/ 	.byte	0x08
	.zero		1


	//   ....[10]....
        /*0158*/ 	.word	0x00000300
        /*015c*/ 	.word	0x000000ff
        /*0160*/ 	.word	0x00000028
        /*0164*/ 	.short	0x0100
        /*0166*/ 	.byte	0x08
	.zero		1


	//   ....[11]....
        /*0168*/ 	.word	0x00000310
        /*016c*/ 	.word	0x000000ff
        /*0170*/ 	.word	0x00000078
        /*0174*/ 	.short	0x0100
        /*0176*/ 	.byte	0x08
	.zero		1


	//   ....[12]....
        /*0178*/ 	.word	0x00000320
        /*017c*/ 	.word	0x000000ff
        /*0180*/ 	.word	0x00000030
        /*0184*/ 	.short	0x0100
        /*0186*/ 	.byte	0x08
	.zero		1


	//   ....[13]....
        /*0188*/ 	.word	0x00000330
        /*018c*/ 	.word	0x000000ff
        /*0190*/ 	.word	0x00000080
        /*0194*/ 	.short	0x0100
        /*0196*/ 	.byte	0x08
	.zero		1


	//   ....[14]....
        /*0198*/ 	.word	0x00000340
        /*019c*/ 	.word	0x000000ff
        /*01a0*/ 	.word	0x00000038
        /*01a4*/ 	.short	0x0100
        /*01a6*/ 	.byte	0x08
	.zero		1


	//   ....[15]....
        /*01a8*/ 	.word	0x00000350
        /*01ac*/ 	.word	0x000000ff
        /*01b0*/ 	.word	0x00000088
        /*01b4*/ 	.short	0x0100
        /*01b6*/ 	.byte	0x08
	.zero		1


	//   ....[16]....
        /*01b8*/ 	.word	0x00000360
        /*01bc*/ 	.word	0x000000ff
        /*01c0*/ 	.word	0x00000040
        /*01c4*/ 	.short	0x0100
        /*01c6*/ 	.byte	0x08
	.zero		1


	//   ....[17]....
        /*01c8*/ 	.word	0x00000370
        /*01cc*/ 	.word	0x000000ff
        /*01d0*/ 	.word	0x00000090
        /*01d4*/ 	.short	0x0100
        /*01d6*/ 	.byte	0x08
	.zero		1


	//   ....[18]....
        /*01d8*/ 	.word	0x00000380
        /*01dc*/ 	.word	0x000000ff
        /*01e0*/ 	.word	0x00000048
        /*01e4*/ 	.short	0x0100
        /*01e6*/ 	.byte	0x08
	.zero		1


	//   ....[19]....
        /*01e8*/ 	.word	0x00000390
        /*01ec*/ 	.word	0x000000ff
        /*01f0*/ 	.word	0x00000098
        /*01f4*/ 	.short	0x0100
        /*01f6*/ 	.byte	0x08
	.zero		1


	//   ....[20]....
        /*01f8*/ 	.word	0x000006a0
        /*01fc*/ 	.word	0x000000ff
        /*0200*/ 	.word	0x000000d0
        /*0204*/ 	.short	0x0100
        /*0206*/ 	.byte	0x08
	.zero		1


	//   ....[21]....
        /*0208*/ 	.word	0x00000710
        /*020c*/ 	.word	0x000000ff
        /*0210*/ 	.word	0x000000d8
        /*0214*/ 	.short	0x0100
        /*0216*/ 	.byte	0x08
	.zero		1


	//   ....[22]....
        /*0218*/ 	.word	0x00000730
        /*021c*/ 	.word	0x000000ff
        /*0220*/ 	.word	0x000000b0
        /*0224*/ 	.short	0x0100
        /*0226*/ 	.byte	0x09
	.zero		1


	//   ....[23]....
        /*0228*/ 	.word	0x00000740
        /*022c*/ 	.word	0x000000ff
        /*0230*/ 	.word	0x000000b8
        /*0234*/ 	.short	0x0100
        /*0236*/ 	.byte	0x09
	.zero		1


	//   ....[24]....
        /*0238*/ 	.word	0x00000750
        /*023c*/ 	.word	0x000000ff
        /*0240*/ 	.word	0x000000c0
        /*0244*/ 	.short	0x0100
        /*0246*/ 	.byte	0x09
	.zero		1


	//   ....[25]....
        /*0248*/ 	.word	0x00000760
        /*024c*/ 	.word	0x000000ff
        /*0250*/ 	.word	0x000000c8
        /*0254*/ 	.short	0x0100
        /*0256*/ 	.byte	0x09
	.zero		1


	//   ....[26]....
        /*0258*/ 	.word	0x000015c0
        /*025c*/ 	.word	0x00000055
        /*0260*/ 	.word	0x00000000
        /*0264*/ 	.short	0x010a
        /*0266*/ 	.byte	0x29
	.zero		1


	//   ....[27]....
        /*0268*/ 	.word	0x00001770
        /*026c*/ 	.word	0x00000003
        /*0270*/ 	.word	0x00000000
        /*0274*/ 	.short	0x010a
        /*0276*/ 	.byte	0x3f
	.zero		1


	//   ....[28]....
        /*0278*/ 	.word	0x000017b0
        /*027c*/ 	.word	0x00000003
        /*0280*/ 	.word	0x00000000
        /*0284*/ 	.short	0x010a
        /*0286*/ 	.byte	0x3f
	.zero		1


	//   ....[29]....
        /*0288*/ 	.word	0x000023b0
        /*028c*/ 	.word	0x000000ff
        /*0290*/ 	.word	0x00000000
        /*0294*/ 	.short	0x010a
        /*0296*/ 	.byte	0x06
	.zero		1


	//   ....[30]....
        /*0298*/ 	.word	0x000023f0
        /*029c*/ 	.word	0x000000ff
        /*02a0*/ 	.word	0x00000000
        /*02a4*/ 	.short	0x010a
        /*02a6*/ 	.byte	0x06
	.zero		1


	//   ....[31]....
        /*02a8*/ 	.word	0x00002ff0
        /*02ac*/ 	.word	0x000000ff
        /*02b0*/ 	.word	0x00000000
        /*02b4*/ 	.short	0x0101
        /*02b6*/ 	.byte	0x06
	.zero		1


	//   ....[32]....
        /*02b8*/ 	.word	0x000030e0
        /*02bc*/ 	.word	0x00000056
        /*02c0*/ 	.word	0x00000000
        /*02c4*/ 	.short	0x0101
        /*02c6*/ 	.byte	0x2a
	.zero		1


	//   ....[33]....
        /*02c8*/ 	.word	0x000031b0
        /*02cc*/ 	.word	0x000000ff
        /*02d0*/ 	.word	0x00000000
        /*02d4*/ 	.short	0x0101
        /*02d6*/ 	.byte	0x06
	.zero		1


	//   ....[34]....
        /*02d8*/ 	.word	0x00003260
        /*02dc*/ 	.word	0x00000055
        /*02e0*/ 	.word	0x00000010
        /*02e4*/ 	.short	0x010a
        /*02e6*/ 	.byte	0x29
	.zero		1


	//   ....[35]....
        /*02e8*/ 	.word	0x000063e0
        /*02ec*/ 	.word	0x00000058
        /*02f0*/ 	.word	0x00000000
        /*02f4*/ 	.short	0x0101
        /*02f6*/ 	.byte	0x2a
	.zero		1


	//   ....[36]....
        /*02f8*/ 	.word	0x00006d40
        /*02fc*/ 	.word	0x0000000a
        /*0300*/ 	.word	0x00000050
        /*0304*/ 	.short	0x010a
        /*0306*/ 	.byte	0x3f
	.zero		1


	//   ....[37]....
        /*0308*/ 	.word	0x000070e0
        /*030c*/ 	.word	0x00000005
        /*0310*/ 	.word	0x000000d8
        /*0314*/ 	.short	0x0101
        /*0316*/ 	.byte	0x3f
	.zero		1


	//   ....[38]....
        /*0318*/ 	.word	0x00007860
        /*031c*/ 	.word	0x00000009
        /*0320*/ 	.word	0x00000000
        /*0324*/ 	.short	0x010a
        /*0326*/ 	.byte	0x3f
	.zero		1


	//   ....[39]....
        /*0328*/ 	.word	0x000078e0
        /*032c*/ 	.word	0x00000008
        /*0330*/ 	.word	0x00000000
        /*0334*/ 	.short	0x010a
        /*0336*/ 	.byte	0x3f
	.zero		1


	//   ....[40]....
        /*0338*/ 	.word	0x00007970
        /*033c*/ 	.word	0x00000009
        /*0340*/ 	.word	0x00000000
        /*0344*/ 	.short	0x010a
        /*0346*/ 	.byte	0x3f
	.zero		1


	//   ....[41]....
        /*0348*/ 	.word	0x00007a00
        /*034c*/ 	.word	0x00000008
        /*0350*/ 	.word	0x00000000
        /*0354*/ 	.short	0x010a
        /*0356*/ 	.byte	0x3f
	.zero		1


	//   ....[42]....
        /*0358*/ 	.word	0x00007a90
        /*035c*/ 	.word	0x00000009
        /*0360*/ 	.word	0x00000000
        /*0364*/ 	.short	0x010a
        /*0366*/ 	.byte	0x3f
	.zero		1


	//   ....[43]....
        /*0368*/ 	.word	0x00007b20
        /*036c*/ 	.word	0x00000008
        /*0370*/ 	.word	0x00000000
        /*0374*/ 	.short	0x010a
        /*0376*/ 	.byte	0x3f
	.zero		1


	//   ....[44]....
        /*0378*/ 	.word	0x00007bb0
        /*037c*/ 	.word	0x00000009
        /*0380*/ 	.word	0x00000000
        /*0384*/ 	.short	0x010a
        /*0386*/ 	.byte	0x3f
	.zero		1


	//   ....[45]....
        /*0388*/ 	.word	0x00007c40
        /*038c*/ 	.word	0x00000008
        /*0390*/ 	.word	0x00000000
        /*0394*/ 	.short	0x010a
        /*0396*/ 	.byte	0x3f
	.zero		1


	//   ....[46]....
        /*0398*/ 	.word	0x00007cd0
        /*039c*/ 	.word	0x0000000b
        /*03a0*/ 	.word	0x00000000
        /*03a4*/ 	.short	0x010a
        /*03a6*/ 	.byte	0x3f
	.zero		1


	//   ....[47]....
        /*03a8*/ 	.word	0x00007d60
        /*03ac*/ 	.word	0x00000003
        /*03b0*/ 	.word	0x00000000
        /*03b4*/ 	.short	0x010a
        /*03b6*/ 	.byte	0x3f
	.zero		1


	//   ....[48]....
        /*03b8*/ 	.word	0x00007dc0
        /*03bc*/ 	.word	0x00000057
        /*03c0*/ 	.word	0x00000000
        /*03c4*/ 	.short	0x010a
        /*03c6*/ 	.byte	0x3f
	.zero		1


	//   ....[49]....
        /*03c8*/ 	.word	0x00007e10
        /*03cc*/ 	.word	0x00000003
        /*03d0*/ 	.word	0x00000000
        /*03d4*/ 	.short	0x010a
        /*03d6*/ 	.byte	0x3f
	.zero		1


	//   ....[50]....
        /*03d8*/ 	.word	0x00007e70
        /*03dc*/ 	.word	0x00000004
        /*03e0*/ 	.word	0x00000000
        /*03e4*/ 	.short	0x010a
        /*03e6*/ 	.byte	0x3f
	.zero		1


	//   ....[51]....
        /*03e8*/ 	.word	0x00007ec0
        /*03ec*/ 	.word	0x00000057
        /*03f0*/ 	.word	0x00000010
        /*03f4*/ 	.short	0x010a
        /*03f6*/ 	.byte	0x3f
	.zero		1


	//   ....[52]....
        /*03f8*/ 	.word	0x00007f90
        /*03fc*/ 	.word	0x0000000a
        /*0400*/ 	.word	0x00000050
        /*0404*/ 	.short	0x010a
        /*0406*/ 	.byte	0x3f
	.zero		1


	//   ....[53]....
        /*0408*/ 	.word	0x00008060
        /*040c*/ 	.word	0x00000009
        /*0410*/ 	.word	0x00000000
        /*0414*/ 	.short	0x010a
        /*0416*/ 	.byte	0x3f
	.zero		1


	//   ....[54]....
        /*0418*/ 	.word	0x000080b0
        /*041c*/ 	.word	0x00000008
        /*0420*/ 	.word	0x00000000
        /*0424*/ 	.short	0x010a
        /*0426*/ 	.byte	0x3f
	.zero		1


	//   ....[55]....
        /*0428*/ 	.word	0x00008100
        /*042c*/ 	.word	0x00000009
        /*0430*/ 	.word	0x00000000
        /*0434*/ 	.short	0x010a
        /*0436*/ 	.byte	0x3f
	.zero		1


	//   ....[56]....
        /*0438*/ 	.word	0x00008150
        /*043c*/ 	.word	0x00000008
        /*0440*/ 	.word	0x00000000
        /*0444*/ 	.short	0x010a
        /*0446*/ 	.byte	0x3f
	.zero		1


	//   ....[57]....
        /*0448*/ 	.word	0x000081a0
        /*044c*/ 	.word	0x00000009
        /*0450*/ 	.word	0x00000000
        /*0454*/ 	.short	0x010a
        /*0456*/ 	.byte	0x3f
	.zero		1


	//   ....[58]....
        /*0458*/ 	.word	0x000081f0
        /*045c*/ 	.word	0x00000008
        /*0460*/ 	.word	0x00000000
        /*0464*/ 	.short	0x010a
        /*0466*/ 	.byte	0x3f
	.zero		1


	//   ....[59]....
        /*0468*/ 	.word	0x00008240
        /*046c*/ 	.word	0x00000009
        /*0470*/ 	.word	0x00000000
        /*0474*/ 	.short	0x010a
        /*0476*/ 	.byte	0x3f
	.zero		1


	//   ....[60]....
        /*0478*/ 	.word	0x00008290
        /*047c*/ 	.word	0x00000008
        /*0480*/ 	.word	0x00000000
        /*0484*/ 	.short	0x010a
        /*0486*/ 	.byte	0x3f
	.zero		1


	//   ....[61]....
        /*0488*/ 	.word	0x000082e0
        /*048c*/ 	.word	0x0000000b
        /*0490*/ 	.word	0x00000000
        /*0494*/ 	.short	0x010a
        /*0496*/ 	.byte	0x3f
	.zero		1


	//----- nvinfo : EIATTR_NUM_MBARRIERS
	.align		4
.L_37:
        /*0498*/ 	.byte	0x03, 0x38
        /*049a*/ 	.short	0x001a


	//----- nvinfo : EIATTR_EXIT_INSTR_OFFSETS
	.align		4
        /*049c*/ 	.byte	0x04, 0x1c
        /*049e*/ 	.short	(.L_39 - .L_38)


	//   ....[0]....
.L_38:
        /*04a0*/ 	.word	0x00001270


	//   ....[1]....
        /*04a4*/ 	.word	0x000012d0


	//   ....[2]....
        /*04a8*/ 	.word	0x00006a70


	//   ....[3]....
        /*04ac*/ 	.word	0x00006aa0


	//   ....[4]....
        /*04b0*/ 	.word	0x00007db0


	//----- nvinfo : EIATTR_MAX_THREADS
	.align		4
.L_39:
        /*04b4*/ 	.byte	0x04, 0x05
        /*04b6*/ 	.short	(.L_41 - .L_40)
.L_40:
        /*04b8*/ 	.word	0x00000180
        /*04bc*/ 	.word	0x00000001
        /*04c0*/ 	.word	0x00000001


	//----- nvinfo : EIATTR_CRS_STACK_SIZE
	.align		4
.L_41:
        /*04c4*/ 	.byte	0x04, 0x1e
        /*04c6*/ 	.short	(.L_43 - .L_42)
.L_42:
        /*04c8*/ 	.word	0x00000000


	//----- nvinfo : EIATTR_CBANK_PARAM_SIZE
	.align		4
.L_43:
        /*04cc*/ 	.byte	0x03, 0x19
        /*04ce*/ 	.short	0x0470


	//----- nvinfo : EIATTR_PARAM_CBANK
	.align		4
        /*04d0*/ 	.byte	0x04, 0x0a
        /*04d2*/ 	.short	(.L_45 - .L_44)
	.align		4
.L_44:
        /*04d4*/ 	.word	index@(.nv.constant0._ZN7cutlass13device_kernelINS_4gemm6kernel13GemmUniversalIN4cute5tupleIJiiiiEEENS1_10collective13CollectiveMmaINS1_34MainloopSm90TmaGmmaWarpSpecializedILi10ENS5_IJNS4_1CILi1EEESB_SB_EEENS1_32KernelTmaWarpSpecializedPingpongEEENS5_IJNSA_ILi64EEENSA_ILi112EEENSA_ILi128EEEEEEaNS5_IJlSB_lEEEaSJ_NS4_8TiledMMAINS4_8MMA_AtomIJNS4_4SM904GMMA26MMA_64x16x32_S32S8S8_SS_TNEEEENS4_6LayoutISC_NS5_IJNSA_ILi0EEESR_SR_EEEEENS5_IJNS4_10UnderscoreESU_SU_EEEEENS4_13SM90_TMA_LOADENS4_14ComposedLayoutINS4_7SwizzleILi3ELi4ELi3EEENS4_18smem_ptr_flag_bitsILi8EEENSQ_INS5_IJNSA_ILi8EEESH_EEENS5_IJSH_SB_EEEEEEEvNS4_8identityESX_S17_vS18_EENS_8epilogue10collective6detail29Sm90TmaWarpSpecializedAdapterINS1B_15DefaultEpilogueIaSJ_SJ_NS1A_6thread17LinearCombinationIaLi1EiiLNS1F_9ScaleType4KindE0ELNS_15FloatRoundStyleE2EaEENS1_15EpilogueDefaultEEEEEvvEEEEvNT_6ParamsE)
        /*04d8*/ 	.short	0x0210
        /*04da*/ 	.short	0x0470


	//----- nvinfo : EIATTR_SW_WAR
	.align		4
.L_45:
        /*04dc*/ 	.byte	0x04, 0x36
        /*04de*/ 	.short	(.L_47 - .L_46)
.L_46:
        /*04e0*/ 	.word	0x00000008
.L_47:


//--------------------- .nv.callgraph             --------------------------
	.section	.nv.callgraph,"",@"SHT_CUDA_CALLGRAPH"
	.align	4
	.sectionentsize	8
	.align		4
        /*0000*/ 	.word	0x00000000
	.align		4
        /*0004*/ 	.word	0xffffffff
	.align		4
        /*0008*/ 	.word	index@(_ZN7cutlass13device_kernelINS_4gemm6kernel13GemmUniversalIN4cute5tupleIJiiiiEEENS1_10collective13CollectiveMmaINS1_34MainloopSm90TmaGmmaWarpSpecializedILi10ENS5_IJNS4_1CILi1EEESB_SB_EEENS1_32KernelTmaWarpSpecializedPingpongEEENS5_IJNSA_ILi64EEENSA_ILi112EEENSA_ILi128EEEEEEaNS5_IJlSB_lEEEaSJ_NS4_8TiledMMAINS4_8MMA_AtomIJNS4_4SM904GMMA26MMA_64x16x32_S32S8S8_SS_TNEEEENS4_6LayoutISC_NS5_IJNSA_ILi0EEESR_SR_EEEEENS5_IJNS4_10UnderscoreESU_SU_EEEEENS4_13SM90_TMA_LOADENS4_14ComposedLayoutINS4_7SwizzleILi3ELi4ELi3EEENS4_18smem_ptr_flag_bitsILi8EEENSQ_INS5_IJNSA_ILi8EEESH_EEENS5_IJSH_SB_EEEEEEEvNS4_8identityESX_S17_vS18_EENS_8epilogue10collective6detail29Sm90TmaWarpSpecializedAdapterINS1B_15DefaultEpilogueIaSJ_SJ_NS1A_6thread17LinearCombinationIaLi1EiiLNS1F_9ScaleType4KindE0ELNS_15FloatRoundStyleE2EaEENS1_15EpilogueDefaultEEEEEvvEEEEvNT_6ParamsE)
	.align		4
        /*000c*/ 	.word	index@(__assertfail)
	.align		4
        /*0010*/ 	.word	0x00000000
	.align		4
        /*0014*/ 	.word	0xfffffffe
	.align		4
        /*0018*/ 	.word	0x00000000
	.align		4
        /*001c*/ 	.word	0xfffffffd
	.align		4
        /*0020*/ 	.word	0x00000000
	.align		4
        /*0024*/ 	.word	0xfffffffc


//--------------------- .nv.constant4             --------------------------
	.section	.nv.constant4,"a",@progbits
	.align	8
	.align		8
.nv.constant4:
        /*0000*/ 	.dword	__assertfail
	.align		8
        /*0008*/ 	.dword	__unnamed_1
	.align		8
        /*0010*/ 	.dword	_ZN39_INTERNAL_771e3712_4_k_cu_f62fa79e_93864cuda3std3__45__cpo5beginE
	.align		8
        /*0018*/ 	.dword	_ZN39_INTERNAL_771e3712_4_k_cu_f62fa79e_93864cuda3std3__45__cpo3endE
	.align		8
        /*0020*/ 	.dword	_ZN39_INTERNAL_771e3712_4_k_cu_f62fa79e_93864cuda3std3__45__cpo6cbeginE
	.align		8
        /*0028*/ 	.dword	_ZN39_INTERNAL_771e3712_4_k_cu_f62fa79e_93864cuda3std3__45__cpo4cendE
	.align		8
        /*0030*/ 	.dword	_ZN39_INTERNAL_771e3712_4_k_cu_f62fa79e_93864cuda3std3__441_GLOBAL__N__771e3712_4_k_cu_f62fa79e_93866ignoreE
	.align		8
        /*0038*/ 	.dword	_ZN39_INTERNAL_771e3712_4_k_cu_f62fa79e_93864cuda3std3__419piecewise_constructE
	.align		8
        /*0040*/ 	.dword	_ZN39_INTERNAL_771e3712_4_k_cu_f62fa79e_93864cuda3std3__48in_placeE
	.align		8
        /*0048*/ 	.dword	_ZN39_INTERNAL_771e3712_4_k_cu_f62fa79e_93864cuda3std6ranges3__45__cpo4swapE
	.align		8
        /*0050*/ 	.dword	_ZN39_INTERNAL_771e3712_4_k_cu_f62fa79e_93864cuda3std6ranges3__45__cpo9iter_moveE
	.align		8
        /*0058*/ 	.dword	_ZN39_INTERNAL_771e3712_4_k_cu_f62fa79e_93864cute7productE
	.align		8
        /*0060*/ 	.dword	_ZN39_INTERNAL_771e3712_4_k_cu_f62fa79e_93864cute1_E
	.align		8
        /*0068*/ 	.dword	$str$22
	.align		8
        /*0070*/ 	.dword	$str$23


//--------------------- .text._ZN7cutlass13device_kernelINS_4gemm6kernel13GemmUniversalIN4cute5tupleIJiiiiEEENS1_10collective13CollectiveMmaINS1_34MainloopSm90TmaGmmaWarpSpecializedILi10ENS5_IJNS4_1CILi1EEESB_SB_EEENS1_32KernelTmaWarpSpecializedPingpongEEENS5_IJNSA_ILi64EEENSA_ILi112EEENSA_ILi128EEEEEEaNS5_IJlSB_lEEEaSJ_NS4_8TiledMMAINS4_8MMA_AtomIJNS4_4SM904GMMA26MMA_64x16x32_S32S8S8_SS_TNEEEENS4_6LayoutISC_NS5_IJNSA_ILi0EEESR_SR_EEEEENS5_IJNS4_10UnderscoreESU_SU_EEEEENS4_13SM90_TMA_LOADENS4_14ComposedLayoutINS4_7SwizzleILi3ELi4ELi3EEENS4_18smem_ptr_flag_bitsILi8EEENSQ_INS5_IJNSA_ILi8EEESH_EEENS5_IJSH_SB_EEEEEEEvNS4_8identityESX_S17_vS18_EENS_8epilogue10collective6detail29Sm90TmaWarpSpecializedAdapterINS1B_15DefaultEpilogueIaSJ_SJ_NS1A_6thread17LinearCombinationIaLi1EiiLNS1F_9ScaleType4KindE0ELNS_15FloatRoundStyleE2EaEENS1_15EpilogueDefaultEEEEEvvEEEEvNT_6ParamsE --------------------------
	.section	.text._ZN7cutlass13device_kernelINS_4gemm6kernel13GemmUniversalIN4cute5tupleIJiiiiEEENS1_10collective13CollectiveMmaINS1_34MainloopSm90TmaGmmaWarpSpecializedILi10ENS5_IJNS4_1CILi1EEESB_SB_EEENS1_32KernelTmaWarpSpecializedPingpongEEENS5_IJNSA_ILi64EEENSA_ILi112EEENSA_ILi128EEEEEEaNS5_IJlSB_lEEEaSJ_NS4_8TiledMMAINS4_8MMA_AtomIJNS4_4SM904GMMA26MMA_64x16x32_S32S8S8_SS_TNEEEENS4_6LayoutISC_NS5_IJNSA_ILi0EEESR_SR_EEEEENS5_IJNS4_10UnderscoreESU_SU_EEEEENS4_13SM90_TMA_LOADENS4_14ComposedLayoutINS4_7SwizzleILi3ELi4ELi3EEENS4_18smem_ptr_flag_bitsILi8EEENSQ_INS5_IJNSA_ILi8EEESH_EEENS5_IJSH_SB_EEEEEEEvNS4_8identityESX_S17_vS18_EENS_8epilogue10collective6detail29Sm90TmaWarpSpecializedAdapterINS1B_15DefaultEpilogueIaSJ_SJ_NS1A_6thread17LinearCombinationIaLi1EiiLNS1F_9ScaleType4KindE0ELNS_15FloatRoundStyleE2EaEENS1_15EpilogueDefaultEEEEEvvEEEEvNT_6ParamsE,"ax",@progbits
	.align	128
.text._ZN7cutlass13device_kernelINS_4gemm6kernel13GemmUniversalIN4cute5tupleIJiiiiEEENS1_10collective13CollectiveMmaINS1_34MainloopSm90TmaGmmaWarpSpecializedILi10ENS5_IJNS4_1CILi1EEESB_SB_EEENS1_32KernelTmaWarpSpecializedPingpongEEENS5_IJNSA_ILi64EEENSA_ILi112EEENSA_ILi128EEEEEEaNS5_IJlSB_lEEEaSJ_NS4_8TiledMMAINS4_8MMA_AtomIJNS4_4SM904GMMA26MMA_64x16x32_S32S8S8_SS_TNEEEENS4_6LayoutISC_NS5_IJNSA_ILi0EEESR_SR_EEEEENS5_IJNS4_10UnderscoreESU_SU_EEEEENS4_13SM90_TMA_LOADENS4_14ComposedLayoutINS4_7SwizzleILi3ELi4ELi3EEENS4_18smem_ptr_flag_bitsILi8EEENSQ_INS5_IJNSA_ILi8EEESH_EEENS5_IJSH_SB_EEEEEEEvNS4_8identityESX_S17_vS18_EENS_8epilogue10collective6detail29Sm90TmaWarpSpecializedAdapterINS1B_15DefaultEpilogueIaSJ_SJ_NS1A_6thread17LinearCombinationIaLi1EiiLNS1F_9ScaleType4KindE0ELNS_15FloatRoundStyleE2EaEENS1_15EpilogueDefaultEEEEEvvEEEEvNT_6ParamsE:
        .type           _ZN7cutlass13device_kernelINS_4gemm6kernel13GemmUniversalIN4cute5tupleIJiiiiEEENS1_10collective13CollectiveMmaINS1_34MainloopSm90TmaGmmaWarpSpecializedILi10ENS5_IJNS4_1CILi1EEESB_SB_EEENS1_32KernelTmaWarpSpecializedPingpongEEENS5_IJNSA_ILi64EEENSA_ILi112EEENSA_ILi128EEEEEEaNS5_IJlSB_lEEEaSJ_NS4_8TiledMMAINS4_8MMA_AtomIJNS4_4SM904GMMA26MMA_64x16x32_S32S8S8_SS_TNEEEENS4_6LayoutISC_NS5_IJNSA_ILi0EEESR_SR_EEEEENS5_IJNS4_10UnderscoreESU_SU_EEEEENS4_13SM90_TMA_LOADENS4_14ComposedLayoutINS4_7SwizzleILi3ELi4ELi3EEENS4_18smem_ptr_flag_bitsILi8EEENSQ_INS5_IJNSA_ILi8EEESH_EEENS5_IJSH_SB_EEEEEEEvNS4_8identityESX_S17_vS18_EENS_8epilogue10collective6detail29Sm90TmaWarpSpecializedAdapterINS1B_15DefaultEpilogueIaSJ_SJ_NS1A_6thread17LinearCombinationIaLi1EiiLNS1F_9ScaleType4KindE0ELNS_15FloatRoundStyleE2EaEENS1_15EpilogueDefaultEEEEEvvEEEEvNT_6ParamsE,@function
        .size           _ZN7cutlass13device_kernelINS_4gemm6kernel13GemmUniversalIN4cute5tupleIJiiiiEEENS1_10collective13CollectiveMmaINS1_34MainloopSm90TmaGmmaWarpSpecializedILi10ENS5_IJNS4_1CILi1EEESB_SB_EEENS1_32KernelTmaWarpSpecializedPingpongEEENS5_IJNSA_ILi64EEENSA_ILi112EEENSA_ILi128EEEEEEaNS5_IJlSB_lEEEaSJ_NS4_8TiledMMAINS4_8MMA_AtomIJNS4_4SM904GMMA26MMA_64x16x32_S32S8S8_SS_TNEEEENS4_6LayoutISC_NS5_IJNSA_ILi0EEESR_SR_EEEEENS5_IJNS4_10UnderscoreESU_SU_EEEEENS4_13SM90_TMA_LOADENS4_14ComposedLayoutINS4_7SwizzleILi3ELi4ELi3EEENS4_18smem_ptr_flag_bitsILi8EEENSQ_INS5_IJNSA_ILi8EEESH_EEENS5_IJSH_SB_EEEEEEEvNS4_8identityESX_S17_vS18_EENS_8epilogue10collective6detail29Sm90TmaWarpSpecializedAdapterINS1B_15DefaultEpilogueIaSJ_SJ_NS1A_6thread17LinearCombinationIaLi1EiiLNS1F_9ScaleType4KindE0ELNS_15FloatRoundStyleE2EaEENS1_15EpilogueDefaultEEEEEvvEEEEvNT_6ParamsE,(.L_x_198 - _ZN7cutlass13device_kernelINS_4gemm6kernel13GemmUniversalIN4cute5tupleIJiiiiEEENS1_10collective13CollectiveMmaINS1_34MainloopSm90TmaGmmaWarpSpecializedILi10ENS5_IJNS4_1CILi1EEESB_SB_EEENS1_32KernelTmaWarpSpecializedPingpongEEENS5_IJNSA_ILi64EEENSA_ILi112EEENSA_ILi128EEEEEEaNS5_IJlSB_lEEEaSJ_NS4_8TiledMMAINS4_8MMA_AtomIJNS4_4SM904GMMA26MMA_64x16x32_S32S8S8_SS_TNEEEENS4_6LayoutISC_NS5_IJNSA_ILi0EEESR_SR_EEEEENS5_IJNS4_10UnderscoreESU_SU_EEEEENS4_13SM90_TMA_LOADENS4_14ComposedLayoutINS4_7SwizzleILi3ELi4ELi3EEENS4_18smem_ptr_flag_bitsILi8EEENSQ_INS5_IJNSA_ILi8EEESH_EEENS5_IJSH_SB_EEEEEEEvNS4_8identityESX_S17_vS18_EENS_8epilogue10collective6detail29Sm90TmaWarpSpecializedAdapterINS1B_15DefaultEpilogueIaSJ_SJ_NS1A_6thread17LinearCombinationIaLi1EiiLNS1F_9ScaleType4KindE0ELNS_15FloatRoundStyleE2EaEENS1_15EpilogueDefaultEEEEEvvEEEEvNT_6ParamsE)
        .other          _ZN7cutlass13device_kernelINS_4gemm6kernel13GemmUniversalIN4cute5tupleIJiiiiEEENS1_10collective13CollectiveMmaINS1_34MainloopSm90TmaGmmaWarpSpecializedILi10ENS5_IJNS4_1CILi1EEESB_SB_EEENS1_32KernelTmaWarpSpecializedPingpongEEENS5_IJNSA_ILi64EEENSA_ILi112EEENSA_ILi128EEEEEEaNS5_IJlSB_lEEEaSJ_NS4_8TiledMMAINS4_8MMA_AtomIJNS4_4SM904GMMA26MMA_64x16x32_S32S8S8_SS_TNEEEENS4_6LayoutISC_NS5_IJNSA_ILi0EEESR_SR_EEEEENS5_IJNS4_10UnderscoreESU_SU_EEEEENS4_13SM90_TMA_LOADENS4_14ComposedLayoutINS4_7SwizzleILi3ELi4ELi3EEENS4_18smem_ptr_flag_bitsILi8EEENSQ_INS5_IJNSA_ILi8EEESH_EEENS5_IJSH_SB_EEEEEEEvNS4_8identityESX_S17_vS18_EENS_8epilogue10collective6detail29Sm90TmaWarpSpecializedAdapterINS1B_15DefaultEpilogueIaSJ_SJ_NS1A_6thread17LinearCombinationIaLi1EiiLNS1F_9ScaleType4KindE0ELNS_15FloatRoundStyleE2EaEENS1_15EpilogueDefaultEEEEEvvEEEEvNT_6ParamsE,@"STO_CUDA_ENTRY STV_DEFAULT"
_ZN7cutlass13device_kernelINS_4gemm6kernel13GemmUniversalIN4cute5tupleIJiiiiEEENS1_10collective13CollectiveMmaINS1_34MainloopSm90TmaGmmaWarpSpecializedILi10ENS5_IJNS4_1CILi1EEESB_SB_EEENS1_32KernelTmaWarpSpecializedPingpongEEENS5_IJNSA_ILi64EEENSA_ILi112EEENSA_ILi128EEEEEEaNS5_IJlSB_lEEEaSJ_NS4_8TiledMMAINS4_8MMA_AtomIJNS4_4SM904GMMA26MMA_64x16x32_S32S8S8_SS_TNEEEENS4_6LayoutISC_NS5_IJNSA_ILi0EEESR_SR_EEEEENS5_IJNS4_10UnderscoreESU_SU_EEEEENS4_13SM90_TMA_LOADENS4_14ComposedLayoutINS4_7SwizzleILi3ELi4ELi3EEENS4_18smem_ptr_flag_bitsILi8EEENSQ_INS5_IJNSA_ILi8EEESH_EEENS5_IJSH_SB_EEEEEEEvNS4_8identityESX_S17_vS18_EENS_8epilogue10collective6detail29Sm90TmaWarpSpecializedAdapterINS1B_15DefaultEpilogueIaSJ_SJ_NS1A_6thread17LinearCombinationIaLi1EiiLNS1F_9ScaleType4KindE0ELNS_15FloatRoundStyleE2EaEENS1_15EpilogueDefaultEEEEEvvEEEEvNT_6ParamsE:
[----:B------:R-:W0:Y:S02]  /*0000*/  LDC R1, c[0x0][0x28] ;  /* 0x00000a00ff017b82 */ /* 0x000e240000000800 */
[----:B0-----:R-:W-:Y:S01]  /*0010*/  VIADD R1, R1, 0xfffffff8 ;  /* 0xfffffff801017836 */ /* 0x001fe20000000000 */
[----:B------:R-:W0:Y:S01]  /*0020*/  S2R R4, SR_TID.X ;  /* 0x0000000000047919 */ /* 0x000e220000002100 */
[----:B------:R-:W-:Y:S01]  /*0030*/  ELECT P0, URZ, PT ;  /* 0x00000000003f782f */ /* 0x000fe20003800000 */
[----:B------:R-:W-:Y:S01]  /*0040*/  BSSY B0, `(.L_x_0) ;  /* 0x000000f000007945 */ /* 0x000fe20003800000 */
[--C-:B0-----:R-:W-:Y:S02]  /*0050*/  SHF.R.U32.HI R0, RZ, 0x5, R4.reuse ;  /* 0x00000005ff007819 */ /* 0x101fe40000011604 */
[----:B------:R-:W-:-:S03]  /*0060*/  SHF.R.U32.HI R5, RZ, 0x7, R4 ;  /* 0x00000007ff057819 */ /* 0x000fc60000011604 */
[----:B------:R-:W0:Y:S04]  /*0070*/  SHFL.IDX PT, R2, R0, RZ, 0x1f ;  /* 0x00001fff00027589 */ /* 0x000e2800000e0000 */
[----:B------:R1:W2:Y:S01]  /*0080*/  SHFL.IDX PT, R8, R5, RZ, 0x1f ;  /* 0x00001fff05087589 */ /* 0x0002a200000e0000 */
[----:B0-----:R-:W-:-:S13]  /*0090*/  ISETP.NE.OR P0, PT, R2, RZ, !P0 ;  /* 0x000000ff0200720c */ /* 0x001fda0004705670 */
[----:B-12---:R-:W-:Y:S05]  /*00a0*/  @P0 BRA `(.L_x_1) ;  /* 0x0000000000200947 */ /* 0x006fea0003800000 */
[----:B------:R-:W-:Y:S02]  /*00b0*/  ULDC.64 UR4, c[0x0][0x198] ;  /* 0x0000660000047ab9 */ /* 0x000fe40000000a00 */
[----:B------:R-:W-:Y:S02]  /*00c0*/  UIADD3 UR6, UP0, UR4, 0xf0, URZ ;  /* 0x000000f004067890 */ /* 0x000fe4000ff1e03f */
[----:B------:R-:W-:Y:S02]  /*00d0*/  UIADD3 UR4, UP1, UR4, 0x1f0, URZ ;  /* 0x000001f004047890 */ /* 0x000fe4000ff3e03f */
[----:B------:R-:W-:Y:S02]  /*00e0*/  UIADD3.X UR7, URZ, UR5, URZ, UP0, !UPT ;  /* 0x000000053f077290 */ /* 0x000fe400087fe43f */
[----:B------:R-:W-:-:S07]  /*00f0*/  UIADD3.X UR5, URZ, UR5, URZ, UP1, !UPT ;  /* 0x000000053f057290 */ /* 0x000fce0008ffe43f */
[----:B------:R0:W-:Y:S02]  /*0100*/  UTMACCTL.PF [UR6] ;  /* 0x00000000060079b9 */ /* 0x0001e40008040000 */
[----:B------:R0:W-:Y:S02]  /*0110*/  UTMACCTL.PF [UR4] ;  /* 0x00000000040079b9 */ /* 0x0001e40008040000 */
[----:B0-----:R-:W-:Y:S01]  /*0120*/  NOP ;  /* 0x0000000000007918 */ /* 0x001fe20000000000 */
.L_x_1:
[----:B------:R-:W-:Y:S05]  /*0130*/  BSYNC B0 ;  /* 0x0000000000007941 */ /* 0x000fea0003800000 */
.L_x_0:
[----:B------:R-:W0:Y:S02]  /*0140*/  SHFL.IDX PT, R3, R0, RZ, 0x1f ;  /* 0x00001fff00037589 */ /* 0x000e2400000e0000 */
[----:B0-----:R-:W-:-:S13]  /*0150*/  ISETP.NE.AND P0, PT, R3, RZ, PT ;  /* 0x000000ff0300720c */ /* 0x001fda0003f05270 */
[----:B------:R-:W-:Y:S05]  /*0160*/  @P0 BRA `(.L_x_2) ;  /* 0x0000000000940947 */ /* 0x000fea0003800000 */
[----:B------:R-:W-:Y:S01]  /*0170*/  ELECT P0, URZ, PT ;  /* 0x00000000003f782f */ /* 0x000fe20003800000 */
[----:B------:R-:W-:-:S12]  /*0180*/  BSSY B0, `(.L_x_2) ;  /* 0x0000023000007945 */ /* 0x000fd80003800000 */
[----:B------:R-:W-:Y:S05]  /*0190*/  @!P0 BRA `(.L_x_3) ;  /* 0x0000000000848947 */ /* 0x000fea0003800000 */
[----:B------:R-:W0:Y:S01]  /*01a0*/  S2UR UR8, SR_CgaCtaId ;  /* 0x00000000000879c3 */ /* 0x000e220000008800 */
[----:B------:R-:W-:Y:S01]  /*01b0*/  UMOV UR4, 0x400 ;  /* 0x0000040000047882 */ /* 0x000fe20000000000 */
[----:B------:R-:W-:Y:S01]  /*01c0*/  UMOV UR5, 0x1 ;  /* 0x0000000100057882 */ /* 0x000fe20000000000 */
[----:B------:R-:W-:Y:S02]  /*01d0*/  UMOV UR6, 0x80 ;  /* 0x0000008000067882 */ /* 0x000fe40000000000 */
[----:B------:R-:W-:-:S04]  /*01e0*/  UIADD3 UR6, -UR6, 0x100000, URZ ;  /* 0x0010000006067890 */ /* 0x000fc8000fffe13f */
[----:B------:R-:W-:Y:S02]  /*01f0*/  USHF.L.U32 UR7, UR6, 0xb, URZ ;  /* 0x0000000b06077899 */ /* 0x000fe4000800063f */
[----:B------:R-:W-:Y:S02]  /*0200*/  USHF.L.U32 UR6, UR6, 0x1, URZ ;  /* 0x0000000106067899 */ /* 0x000fe4000800063f */
[----:B0-----:R-:W-:Y:S02]  /*0210*/  ULEA UR8, UR8, UR4, 0x18 ;  /* 0x0000000408087291 */ /* 0x001fe4000f8ec03f */
[----:B------:R-:W-:-:S04]  /*0220*/  UIADD3 UR4, -UR5, 0x100000, URZ ;  /* 0x0010000005047890 */ /* 0x000fc8000fffe13f */
[----:B------:R-:W-:Y:S02]  /*0230*/  USHF.L.U32 UR5, UR4, 0xb, URZ ;  /* 0x0000000b04057899 */ /* 0x000fe4000800063f */
[----:B------:R-:W-:Y:S01]  /*0240*/  USHF.L.U32 UR4, UR4, 0x1, URZ ;  /* 0x0000000104047899 */ /* 0x000fe2000800063f */
[----:B------:R-:W0:Y:S11]  /*0250*/  FENCE.VIEW.ASYNC.S ;  /* 0x00000000000073c6 */ /* 0x000e360000000000 */
[----:B0-----:R0:W1:Y:S01]  /*0260*/  SYNCS.EXCH.64 URZ, [UR8], UR4 ;  /* 0x00000004083f75b2 */ /* 0x0010620008000100 */
[----:B------:R0:W2:Y:S01]  /*0270*/  SYNCS.EXCH.64 URZ, [UR8+0x50], UR6 ;  /* 0x00005006083f75b2 */ /* 0x0000a20008000100 */
[----:B------:R0:W3:Y:S01]  /*0280*/  SYNCS.EXCH.64 URZ, [UR8+0x8], UR4 ;  /* 0x00000804083f75b2 */ /* 0x0000e20008000100 */
[----:B------:R0:W4:Y:S01]  /*0290*/  SYNCS.EXCH.64 URZ, [UR8+0x58], UR6 ;  /* 0x00005806083f75b2 */ /* 0x0001220008000100 */
[----:B------:R0:W0:Y:S01]  /*02a0*/  SYNCS.EXCH.64 URZ, [UR8+0x10], UR4 ;  /* 0x00001004083f75b2 */ /* 0x0000220008000100 */
        /* <DEDUP_REMOVED lines=15> */
[----:B------:R-:W-:Y:S01]  /*03a0*/  NOP ;  /* 0x0000000000007918 */ /* 0x000fe20000000000 */
.L_x_3:
[----:B0-----:R-:W-:Y:S05]  /*03b0*/  BSYNC B0 ;  /* 0x0000000000007941 */ /* 0x001fea0003800000 */
.L_x_2:
[----:B------:R-:W0:Y:S01]  /*03c0*/  SHFL.IDX PT, R6, R0, RZ, 0x1f ;  /* 0x00001fff00067589 */ /* 0x000e2200000e0000 */
[----:B------:R-:W-:Y:S01]  /*03d0*/  ELECT P0, URZ, PT ;  /* 0x00000000003f782f */ /* 0x000fe20003800000 */
[----:B------:R-:W-:Y:S01]  /*03e0*/  NOP ;  /* 0x0000000000007918 */ /* 0x000fe20000000000 */
[----:B------:R-:W-:Y:S01]  /*03f0*/  ELECT P1, URZ, PT ;  /* 0x00000000003f782f */ /* 0x000fe20003820000 */
[----:B------:R-:W5:Y:S01]  /*0400*/  SHFL.IDX PT, R3, R0, RZ, 0x1f ;  /* 0x00001fff00037589 */ /* 0x000f6200000e0000 */
[----:B------:R-:W-:Y:S01]  /*0410*/  UMOV UR4, 0x20 ;  /* 0x0000002000047882 */ /* 0x000fe20000000000 */
[----:B------:R-:W-:Y:S01]  /*0420*/  UMOV UR11, 0x80 ;  /* 0x00000080000b7882 */ /* 0x000fe20000000000 */
[----:B------:R-:W-:Y:S01]  /*0430*/  NOP ;  /* 0x0000000000007918 */ /* 0x000fe20000000000 */
[C---:B------:R-:W-:Y:S01]  /*0440*/  VIADD R33, R8.reuse, 0xffffffff ;  /* 0xffffffff08217836 */ /* 0x040fe20000000000 */
[----:B------:R-:W1:Y:S01]  /*0450*/  SHFL.IDX PT, R5, R5, RZ, 0x1f ;  /* 0x00001fff05057589 */ /* 0x000e6200000e0000 */
[----:B------:R-:W-:Y:S01]  /*0460*/  ULDC.64 UR46, c[0x0][0x208] ;  /* 0x00008200002e7ab9 */ /* 0x000fe20000000a00 */
[----:B------:R-:W-:-:S02]  /*0470*/  ISETP.NE.AND P2, PT, R8, RZ, PT ;  /* 0x000000ff0800720c */ /* 0x000fc40003f45270 */
[----:B------:R-:W-:Y:S02]  /*0480*/  ISETP.GE.U32.AND P3, PT, R33, 0x2, PT ;  /* 0x000000022100780c */ /* 0x000fe40003f66070 */
[----:B0-----:R-:W-:Y:S02]  /*0490*/  ISETP.NE.OR P0, PT, R6, RZ, !P0 ;  /* 0x000000ff0600720c */ /* 0x001fe40004705670 */
[----:B-----5:R-:W-:Y:S02]  /*04a0*/  ISETP.NE.OR P1, PT, R3, RZ, !P1 ;  /* 0x000000ff0300720c */ /* 0x020fe40004f25670 */
[----:B------:R-:W-:-:S04]  /*04b0*/  SHF.R.S32.HI R3, RZ, 0x1f, R2 ;  /* 0x0000001fff037819 */ /* 0x000fc80000011402 */
[----:B------:R-:W-:-:S05]  /*04c0*/  LEA.HI R3, R3, R2, RZ, 0x2 ;  /* 0x0000000203037211 */ /* 0x000fca00078f10ff */
[----:B------:R-:W-:Y:S01]  /*04d0*/  VOTEU.ALL UP0, P0 ;  /* 0x00000000003f7886 */ /* 0x000fe20000000000 */
[----:B------:R-:W-:Y:S01]  /*04e0*/  LOP3.LUT R3, R3, 0xfffffffc, RZ, 0xc0, !PT ;  /* 0xfffffffc03037812 */ /* 0x000fe200078ec0ff */
[----:B------:R-:W-:-:S03]  /*04f0*/  VOTEU.ALL UP1, P1 ;  /* 0x00000000003f7886 */ /* 0x000fc60000820000 */
[----:B------:R-:W0:Y:S01]  /*0500*/  @!UP0 S2UR UR7, SR_CgaCtaId ;  /* 0x00000000000789c3 */ /* 0x000e220000008800 */
[----:B------:R-:W-:Y:S01]  /*0510*/  @!UP0 UMOV UR6, 0x400 ;  /* 0x0000040000068882 */ /* 0x000fe20000000000 */
[----:B------:R-:W-:-:S04]  /*0520*/  @!UP0 UIADD3 UR4, -UR4, 0x100000, URZ ;  /* 0x0010000004048890 */ /* 0x000fc8000fffe13f */
[----:B------:R-:W-:Y:S02]  /*0530*/  @!UP0 USHF.L.U32 UR5, UR4, 0xb, URZ ;  /* 0x0000000b04058899 */ /* 0x000fe4000800063f */
[----:B------:R-:W-:Y:S01]  /*0540*/  @!UP0 USHF.L.U32 UR4, UR4, 0x1, URZ ;  /* 0x0000000104048899 */ /* 0x000fe2000800063f */
[----:B------:R-:W-:Y:S01]  /*0550*/  IMAD.IADD R0, R2, 0x1, -R3 ;  /* 0x0000000102007824 */ /* 0x000fe200078e0a03 */
[----:B------:R-:W-:Y:S01]  /*0560*/  @!UP1 UMOV UR9, 0x400 ;  /* 0x0000040000099882 */ /* 0x000fe20000000000 */
[----:B------:R-:W-:Y:S01]  /*0570*/  VOTEU.ALL UP2, P1 ;  /* 0x00000000003f7886 */ /* 0x000fe20000840000 */
[----:B------:R-:W-:Y:S01]  /*0580*/  VOTEU.ALL UP3, P1 ;  /* 0x00000000003f7886 */ /* 0x000fe20000860000 */
[----:B------:R-:W-:Y:S01]  /*0590*/  VOTEU.ALL UP4, P1 ;  /* 0x00000000003f7886 */ /* 0x000fe20000880000 */
[----:B------:R-:W5:Y:S01]  /*05a0*/  @!UP1 S2UR UR10, SR_CgaCtaId ;  /* 0x00000000000a99c3 */ /* 0x000f620000008800 */
[----:B------:R-:W-:Y:S01]  /*05b0*/  VOTEU.ALL UP5, P1 ;  /* 0x00000000003f7886 */ /* 0x000fe200008a0000 */
[----:B------:R-:W-:-:S04]  /*05c0*/  SHF.R.S32.HI R3, RZ, 0x1f, R4 ;  /* 0x0000001fff037819 */ /* 0x000fc80000011404 */
[----:B------:R-:W-:-:S04]  /*05d0*/  LEA.HI R3, R3, R4, RZ, 0x7 ;  /* 0x0000000403037211 */ /* 0x000fc800078f38ff */
[----:B------:R-:W-:-:S05]  /*05e0*/  LOP3.LUT R3, R3, 0xffffff80, RZ, 0xc0, !PT ;  /* 0xffffff8003037812 */ /* 0x000fca00078ec0ff */
[----:B------:R-:W-:Y:S01]  /*05f0*/  IMAD.IADD R3, R4, 0x1, -R3 ;  /* 0x0000000104037824 */ /* 0x000fe200078e0a03 */
[----:B0-----:R-:W-:Y:S02]  /*0600*/  @!UP0 ULEA UR8, UR7, UR6, 0x18 ;  /* 0x0000000607088291 */ /* 0x001fe4000f8ec03f */
[----:B------:R-:W-:-:S04]  /*0610*/  @!UP1 UIADD3 UR6, -UR11, 0x100000, URZ ;  /* 0x001000000b069890 */ /* 0x000fc8000fffe13f */
[----:B------:R-:W-:Y:S02]  /*0620*/  @!UP1 USHF.L.U32 UR7, UR6, 0xb, URZ ;  /* 0x0000000b06079899 */ /* 0x000fe4000800063f */
[----:B------:R-:W-:Y:S01]  /*0630*/  @!UP1 USHF.L.U32 UR6, UR6, 0x1, URZ ;  /* 0x0000000106069899 */ /* 0x000fe2000800063f */
[----:B------:R-:W-:Y:S01]  /*0640*/  VOTEU.ALL UP0, P0 ;  /* 0x00000000003f7886 */ /* 0x000fe20000000000 */
[----:B-----5:R-:W-:Y:S01]  /*0650*/  @!UP1 ULEA UR9, UR10, UR9, 0x18 ;  /* 0x000000090a099291 */ /* 0x020fe2000f8ec03f */
[----:B------:R-:W-:Y:S02]  /*0660*/  VOTEU.ALL UP1, P0 ;  /* 0x00000000003f7886 */ /* 0x000fe40000020000 */
[----:B------:R-:W-:Y:S01]  /*0670*/  ULDC.64 UR10, c[0x0][0x598] ;  /* 0x00016600000a7ab9 */ /* 0x000fe20000000a00 */
[----:B------:R-:W-:Y:S01]  /*0680*/  ISETP.NE.AND P0, PT, R0, 0x3, PT ;  /* 0x000000030000780c */ /* 0x000fe20003f05270 */
[----:B------:R-:W0:Y:S02]  /*0690*/  FENCE.VIEW.ASYNC.S ;  /* 0x00000000000073c6 */ /* 0x000e240000000000 */
[----:B0-----:R0:W1:Y:S01]  /*06a0*/  @!UP0 SYNCS.EXCH.64 URZ, [UR8+0xd0], UR4 ;  /* 0x0000d004083f85b2 */ /* 0x0010620008000100 */
[----:B------:R-:W-:-:S02]  /*06b0*/  ISETP.NE.U32.AND P1, PT, RZ, UR10, PT ;  /* 0x0000000aff007c0c */ /* 0x000fc4000bf25070 */
[----:B------:R-:W-:Y:S02]  /*06c0*/  ISETP.EQ.OR P0, PT, R0, RZ, !P0 ;  /* 0x000000ff0000720c */ /* 0x000fe40004702670 */
[----:B------:R-:W-:Y:S02]  /*06d0*/  ISETP.NE.AND.EX P1, PT, RZ, UR11, PT, P1 ;  /* 0x0000000bff007c0c */ /* 0x000fe4000bf25310 */
[----:B------:R-:W-:-:S04]  /*06e0*/  ISETP.EQ.AND P0, PT, R8, RZ, P0 ;  /* 0x000000ff0800720c */ /* 0x000fc80000702270 */
[----:B------:R-:W-:-:S04]  /*06f0*/  SEL R16, RZ, 0x1, !P0 ;  /* 0x00000001ff107807 */ /* 0x000fc80004000000 */
[----:B------:R-:W-:Y:S01]  /*0700*/  SEL R16, R16, 0x2, P3 ;  /* 0x0000000210107807 */ /* 0x000fe20001800000 */
[----:B------:R0:W1:Y:S01]  /*0710*/  @!UP1 SYNCS.EXCH.64 URZ, [UR8+0xd8], UR4 ;  /* 0x0000d804083f95b2 */ /* 0x0000620008000100 */
[----:B------:R-:W-:Y:S01]  /*0720*/  NOP ;  /* 0x0000000000007918 */ /* 0x000fe20000000000 */
[----:B------:R0:W1:Y:S01]  /*0730*/  @!UP2 SYNCS.EXCH.64 URZ, [UR9+0xb0], UR6 ;  /* 0x0000b006093fa5b2 */ /* 0x0000620008000100 */
[----:B------:R0:W1:Y:S01]  /*0740*/  @!UP3 SYNCS.EXCH.64 URZ, [UR9+0xb8], UR6 ;  /* 0x0000b806093fb5b2 */ /* 0x0000620008000100 */
[----:B------:R0:W1:Y:S01]  /*0750*/  @!UP4 SYNCS.EXCH.64 URZ, [UR9+0xc0], UR6 ;  /* 0x0000c006093fc5b2 */ /* 0x0000620008000100 */
[----:B------:R0:W1:Y:S01]  /*0760*/  @!UP5 SYNCS.EXCH.64 URZ, [UR9+0xc8], UR6 ;  /* 0x0000c806093fd5b2 */ /* 0x0000620008000100 */
[----:B------:R-:W-:Y:S01]  /*0770*/  NOP ;  /* 0x0000000000007918 */ /* 0x000fe20000000000 */
[----:B-1234-:R-:W-:Y:S06]  /*0780*/  BAR.SYNC.DEFER_BLOCKING 0x0 ;  /* 0x0000000000007b1d */ /* 0x01efec0000010000 */
[----:B0-----:R-:W-:Y:S05]  /*0790*/  @!P1 BRA `(.L_x_4) ;  /* 0x00000000001c9947 */ /* 0x001fea0003800000 */
[----:B------:R-:W0:Y:S02]  /*07a0*/  LDC.64 R6, c[0x0][0x598] ;  /* 0x00016600ff067b82 */ /* 0x000e240000000a00 */
[----:B0-----:R-:W2:Y:S02]  /*07b0*/  LDG.E.64 R6, desc[UR46][R6.64] ;  /* 0x0000002e06067981 */ /* 0x001ea4000c1e1b00 */
[----:B--2---:R-:W-:-:S04]  /*07c0*/  ISETP.NE.U32.AND P0, PT, R6, RZ, PT ;  /* 0x000000ff0600720c */ /* 0x004fc80003f05070 */
[----:B------:R-:W-:-:S13]  /*07d0*/  ISETP.NE.AND.EX P0, PT, R7, RZ, PT, P0 ;  /* 0x000000ff0700720c */ /* 0x000fda0003f05300 */
[----:B------:R-:W-:Y:S05]  /*07e0*/  @!P0 BRA `(.L_x_4) ;  /* 0x0000000000088947 */ /* 0x000fea0003800000 */
[----:B------:R1:W5:Y:S01]  /*07f0*/  LD.E R80, desc[UR46][R6.64] ;  /* 0x0000002e06507980 */ /* 0x000362000c101900 */
[----:B------:R-:W-:Y:S05]  /*0800*/  BRA `(.L_x_5) ;  /* 0x0000000000247947 */ /* 0x000fea0003800000 */
.L_x_4:
[----:B------:R-:W-:Y:S02]  /*0810*/  ULDC.64 UR4, c[0x0][0x588] ;  /* 0x0001620000047ab9 */ /* 0x000fe40000000a00 */
[----:B------:R-:W-:-:S04]  /*0820*/  ISETP.NE.U32.AND P0, PT, RZ, UR4, PT ;  /* 0x00000004ff007c0c */ /* 0x000fc8000bf05070 */
[----:B------:R-:W-:-:S13]  /*0830*/  ISETP.NE.AND.EX P0, PT, RZ, UR5, PT, P0 ;  /* 0x00000005ff007c0c */ /* 0x000fda000bf05300 */
[----:B------:R-:W-:Y:S05]  /*0840*/  @!P0 BRA `(.L_x_6) ;  /* 0x00000000000c8947 */ /* 0x000fea0003800000 */
[----:B------:R-:W0:Y:S02]  /*0850*/  LDC.64 R80, c[0x0][0x588] ;  /* 0x00016200ff507b82 */ /* 0x000e240000000a00 */
[----:B0-----:R0:W5:Y:S01]  /*0860*/  LDG.E R80, desc[UR46][R80.64] ;  /* 0x0000002e50507981 */ /* 0x001162000c1e1900 */
[----:B------:R-:W-:Y:S05]  /*0870*/  BRA `(.L_x_5) ;  /* 0x0000000000087947 */ /* 0x000fea0003800000 */
.L_x_6:
[----:B------:R-:W-:Y:S02]  /*0880*/  ULDC UR4, c[0x0][0x580] ;  /* 0x0001600000047ab9 */ /* 0x000fe40000000800 */
[----:B------:R-:W-:-:S07]  /*0890*/  IMAD.U32 R80, RZ, RZ, UR4 ;  /* 0x00000004ff507e24 */ /* 0x000fce000f8e00ff */
.L_x_5:
[----:B------:R-:W-:Y:S02]  /*08a0*/  ULDC.64 UR4, c[0x0][0x5a0] ;  /* 0x0001680000047ab9 */ /* 0x000fe40000000a00 */
[----:B------:R-:W-:-:S04]  /*08b0*/  ISETP.NE.U32.AND P0, PT, RZ, UR4, PT ;  /* 0x00000004ff007c0c */ /* 0x000fc8000bf05070 */
[----:B------:R-:W-:-:S13]  /*08c0*/  ISETP.NE.AND.EX P0, PT, RZ, UR5, PT, P0 ;  /* 0x00000005ff007c0c */ /* 0x000fda000bf05300 */
[----:B------:R-:W-:Y:S05]  /*08d0*/  @!P0 BRA `(.L_x_7) ;  /* 0x00000000001c8947 */ /* 0x000fea0003800000 */
[----:B-1----:R-:W1:Y:S02]  /*08e0*/  LDC.64 R6, c[0x0][0x5a0] ;  /* 0x00016800ff067b82 */ /* 0x002e640000000a00 */
[----:B-1----:R-:W2:Y:S02]  /*08f0*/  LDG.E.64 R6, desc[UR46][R6.64] ;  /* 0x0000002e06067981 */ /* 0x002ea4000c1e1b00 */
[----:B--2---:R-:W-:-:S04]  /*0900*/  ISETP.NE.U32.AND P0, PT, R6, RZ, PT ;  /* 0x000000ff0600720c */ /* 0x004fc80003f05070 */
[----:B------:R-:W-:-:S13]  /*0910*/  ISETP.NE.AND.EX P0, PT, R7, RZ, PT, P0 ;  /* 0x000000ff0700720c */ /* 0x000fda0003f05300 */
[----:B------:R-:W-:Y:S05]  /*0920*/  @!P0 BRA `(.L_x_7) ;  /* 0x0000000000088947 */ /* 0x000fea0003800000 */
[----:B0-----:R2:W5:Y:S01]  /*0930*/  LD.E R81, desc[UR46][R6.64] ;  /* 0x0000002e06517980 */ /* 0x001562000c101900 */
[----:B------:R-:W-:Y:S05]  /*0940*/  BRA `(.L_x_8) ;  /* 0x0000000000247947 */ /* 0x000fea0003800000 */
.L_x_7:
[----:B------:R-:W-:Y:S02]  /*0950*/  ULDC.64 UR4, c[0x0][0x590] ;  /* 0x0001640000047ab9 */ /* 0x000fe40000000a00 */
[----:B------:R-:W-:-:S04]  /*0960*/  ISETP.NE.U32.AND P0, PT, RZ, UR4, PT ;  /* 0x00000004ff007c0c */ /* 0x000fc8000bf05070 */
[----:B------:R-:W-:-:S13]  /*0970*/  ISETP.NE.AND.EX P0, PT, RZ, UR5, PT, P0 ;  /* 0x00000005ff007c0c */ /* 0x000fda000bf05300 */
[----:B------:R-:W-:Y:S05]  /*0980*/  @!P0 BRA `(.L_x_9) ;  /* 0x00000000000c8947 */ /* 0x000fea0003800000 */
[----:B-1----:R-:W0:Y:S02]  /*0990*/  LDC.64 R6, c[0x0][0x590] ;  /* 0x00016400ff067b82 */ /* 0x002e240000000a00 */
[----:B0-----:R0:W5:Y:S01]  /*09a0*/  LDG.E R81, desc[UR46][R6.64] ;  /* 0x0000002e06517981 */ /* 0x001162000c1e1900 */
[----:B------:R-:W-:Y:S05]  /*09b0*/  BRA `(.L_x_8) ;  /* 0x0000000000087947 */ /* 0x000fea0003800000 */
.L_x_9:
[----:B------:R-:W-:Y:S02]  /*09c0*/  ULDC UR4, c[0x0][0x584] ;  /* 0x0001610000047ab9 */ /* 0x000fe40000000800 */
[----:B0-----:R-:W-:-:S07]  /*09d0*/  IMAD.U32 R81, RZ, RZ, UR4 ;  /* 0x00000004ff517e24 */ /* 0x001fce000f8e00ff */
.L_x_8:
[----:B------:R-:W3:Y:S01]  /*09e0*/  LDC R2, c[0x0][0x65c] ;  /* 0x00019700ff027b82 */ /* 0x000ee20000000800 */
[----:B------:R-:W4:Y:S01]  /*09f0*/  S2R R14, SR_CTAID.Y ;  /* 0x00000000000e7919 */ /* 0x000f220000002600 */
[----:B------:R-:W-:Y:S01]  /*0a00*/  ULDC UR6, c[0x0][0x28c] ;  /* 0x0000a30000067ab9 */ /* 0x000fe20000000800 */
[----:B------:R-:W-:Y:S01]  /*0a10*/  ISETP.NE.AND P0, PT, R8, 0x2, PT ;  /* 0x000000020800780c */ /* 0x000fe20003f05270 */
[----:B------:R-:W-:Y:S01]  /*0a20*/  UIADD3 UR6, UR6, 0x7f, URZ ;  /* 0x0000007f06067890 */ /* 0x000fe2000fffe03f */
[----:B012---:R-:W0:Y:S01]  /*0a30*/  S2R R6, SR_CTAID.X ;  /* 0x0000000000067919 */ /* 0x007e220000002500 */
[----:B------:R-:W-:Y:S01]  /*0a40*/  IMAD.MOV.U32 R7, RZ, RZ, RZ ;  /* 0x000000ffff077224 */ /* 0x000fe200078e00ff */
[----:B------:R-:W-:Y:S01]  /*0a50*/  UMOV UR36, URZ ;  /* 0x0000003f00247c82 */ /* 0x000fe20008000000 */
[----:B------:R-:W-:Y:S01]  /*0a60*/  USHF.R.S32.HI UR7, URZ, 0x1f, UR6 ;  /* 0x0000001f3f077899 */ /* 0x000fe20008011406 */
[----:B------:R-:W-:Y:S01]  /*0a70*/  UMOV UR37, URZ ;  /* 0x0000003f00257c82 */ /* 0x000fe20008000000 */
[----:B------:R-:W-:-:S02]  /*0a80*/  ULDC.64 UR8, c[0x0][0x650] ;  /* 0x0001940000087ab9 */ /* 0x000fc40000000a00 */
[----:B------:R-:W-:-:S04]  /*0a90*/  ULEA.HI UR7, UR7, UR6, URZ, 0x7 ;  /* 0x0000000607077291 */ /* 0x000fc8000f8f383f */
[----:B------:R-:W-:Y:S01]  /*0aa0*/  USHF.R.S32.HI UR38, URZ, 0x7, UR7 ;  /* 0x000000073f267899 */ /* 0x000fe20008011407 */
[----:B---3--:R-:W-:-:S13]  /*0ab0*/  ISETP.NE.AND P1, PT, R2, 0x1, PT ;  /* 0x000000010200780c */ /* 0x008fda0003f25270 */
[----:B------:R-:W0:Y:S01]  /*0ac0*/  @P1 LDC R19, c[0x0][0x10] ;  /* 0x00000400ff131b82 */ /* 0x000e220000000800 */
[----:B----4-:R-:W-:Y:S02]  /*0ad0*/  @P1 IMAD.MOV.U32 R8, RZ, RZ, R14 ;  /* 0x000000ffff081224 */ /* 0x010fe400078e000e */
[----:B------:R-:W-:Y:S02]  /*0ae0*/  @P1 IMAD.MOV.U32 R9, RZ, RZ, RZ ;  /* 0x000000ffff091224 */ /* 0x000fe400078e00ff */
[----:B------:R-:W-:-:S03]  /*0af0*/  @P1 IMAD.MOV.U32 R17, RZ, RZ, RZ ;  /* 0x000000ffff111224 */ /* 0x000fc600078e00ff */
[----:B------:R-:W1:Y:S01]  /*0b00*/  @!P1 LDC R11, c[0x0][0xc] ;  /* 0x00000300ff0b9b82 */ /* 0x000e620000000800 */
[----:B------:R-:W-:Y:S01]  /*0b10*/  ULDC UR4, c[0x0][0xc] ;  /* 0x0000030000047ab9 */ /* 0x000fe20000000800 */
[----:B------:R-:W-:Y:S02]  /*0b20*/  ULDC UR5, c[0x0][0x10] ;  /* 0x0000040000057ab9 */ /* 0x000fe40000000800 */
[----:B------:R-:W-:-:S04]  /*0b30*/  UIMAD.WIDE.U32 UR4, UR4, UR5, URZ ;  /* 0x00000005040472a5 */ /* 0x000fc8000f8e003f */
[----:B------:R-:W2:Y:S01]  /*0b40*/  LDC R2, c[0x0][0x14] ;  /* 0x00000500ff027b82 */ /* 0x000ea20000000800 */
[----:B0-----:R-:W-:-:S04]  /*0b50*/  @P1 IMAD.WIDE.U32 R18, R6, R19, R8 ;  /* 0x0000001306121225 */ /* 0x001fc800078e0008 */
[----:B------:R-:W-:Y:S02]  /*0b60*/  @P1 IMAD.IADD R17, R19, 0x1, R17 ;  /* 0x0000000113111824 */ /* 0x000fe400078e0211 */
[----:B-1----:R-:W-:-:S04]  /*0b70*/  @!P1 IMAD.WIDE.U32 R8, R11, R14, R6 ;  /* 0x0000000e0b089225 */ /* 0x002fc800078e0006 */
[----:B------:R-:W-:Y:S02]  /*0b80*/  @!P1 IMAD.MOV.U32 R18, RZ, RZ, R8 ;  /* 0x000000ffff129224 */ /* 0x000fe400078e0008 */
[----:B------:R-:W-:Y:S02]  /*0b90*/  @!P1 IMAD.MOV.U32 R17, RZ, RZ, R9 ;  /* 0x000000ffff119224 */ /* 0x000fe400078e0009 */
[----:B--2---:R-:W-:-:S04]  /*0ba0*/  IMAD.WIDE.U32 R12, R2, UR4, RZ ;  /* 0x00000004020c7c25 */ /* 0x004fc8000f8e00ff */
[----:B------:R-:W-:Y:S01]  /*0bb0*/  IMAD R23, R2, UR5, RZ ;  /* 0x0000000502177c24 */ /* 0x000fe2000f8e02ff */
[----:B------:R0:W-:Y:S03]  /*0bc0*/  STL.64 [R1], R12 ;  /* 0x0000000c01007387 */ /* 0x0001e60000100a00 */
[----:B------:R-:W-:Y:S01]  /*0bd0*/  IMAD.IADD R23, R13, 0x1, R23 ;  /* 0x000000010d177824 */ /* 0x000fe200078e0217 */
[----:B------:R-:W-:Y:S06]  /*0be0*/  @P0 BRA `(.L_x_10) ;  /* 0x0000000000200947 */ /* 0x000fec0003800000 */
[----:B------:R-:W-:Y:S01]  /*0bf0*/  UISETP.GE.U32.AND UP0, UPT, UR38, 0xa, UPT ;  /* 0x0000000a2600788c */ /* 0x000fe2000bf06070 */
[----:B------:R-:W-:Y:S01]  /*0c00*/  IADD3 R18, P0, R18, R12, RZ ;  /* 0x0000000c12127210 */ /* 0x000fe20007f1e0ff */
[----:B------:R-:W-:Y:S01]  /*0c10*/  UIMAD.WIDE.U32 UR4, UR38, -0x33333333, URZ ;  /* 0xcccccccd260478a5 */ /* 0x000fe2000f8e003f */
[----:B------:R-:W-:-:S03]  /*0c20*/  UMOV UR37, URZ ;  /* 0x0000003f00257c82 */ /* 0x000fc60008000000 */
[----:B------:R-:W-:Y:S01]  /*0c30*/  USHF.R.U32.HI UR4, URZ, 0x3, UR5 ;  /* 0x000000033f047899 */ /* 0x000fe20008011605 */
[----:B------:R-:W-:-:S03]  /*0c40*/  IMAD.X R17, R23, 0x1, R17, P0 ;  /* 0x0000000117117824 */ /* 0x000fc600000e0611 */
[----:B------:R-:W-:Y:S02]  /*0c50*/  UIMAD UR36, UR4, -0xa, UR38 ;  /* 0xfffffff6042478a4 */ /* 0x000fe4000f8e0226 */
[----:B------:R-:W-:-:S12]  /*0c60*/  @UP0 ULOP3.LUT UR37, UR4, 0x1, URZ, 0xc0, !UPT ;  /* 0x0000000104250892 */ /* 0x000fd8000f8ec03f */
.L_x_10:
[----:B------:R-:W-:Y:S01]  /*0c70*/  ISETP.GE.U32.AND P0, PT, R18, UR8, PT ;  /* 0x0000000812007c0c */ /* 0x000fe2000bf06070 */
[----:B------:R-:W-:Y:S01]  /*0c80*/  IMAD.MOV.U32 R19, RZ, RZ, -0x1 ;  /* 0xffffffffff137424 */ /* 0x000fe200078e00ff */
[----:B------:R-:W-:Y:S01]  /*0c90*/  PRMT R8, RZ, 0x7610, R8 ;  /* 0x00007610ff087816 */ /* 0x000fe20000000008 */
[----:B------:R-:W-:Y:S01]  /*0ca0*/  IMAD.MOV.U32 R22, RZ, RZ, -0x1 ;  /* 0xffffffffff167424 */ /* 0x000fe200078e00ff */
[----:B------:R-:W-:Y:S01]  /*0cb0*/  ISETP.GE.U32.AND.EX P0, PT, R17, UR9, PT, P0 ;  /* 0x0000000911007c0c */ /* 0x000fe2000bf06100 */
[----:B------:R-:W-:-:S12]  /*0cc0*/  IMAD.MOV.U32 R2, RZ, RZ, -0x1 ;  /* 0xffffffffff027424 */ /* 0x000fd800078e00ff */
[----:B------:R-:W-:Y:S05]  /*0cd0*/  @P0 BRA `(.L_x_11) ;  /* 0x00000004005c0947 */ /* 0x000fea0003800000 */
[----:B------:R-:W1:Y:S01]  /*0ce0*/  LDC.64 R20, c[0x0][0x628] ;  /* 0x00018a00ff147b82 */ /* 0x000e620000000a00 */
[----:B------:R-:W-:Y:S02]  /*0cf0*/  IMAD.MOV.U32 R8, RZ, RZ, R18 ;  /* 0x000000ffff087224 */ /* 0x000fe400078e0012 */
[----:B------:R-:W-:-:S05]  /*0d00*/  IMAD.MOV.U32 R9, RZ, RZ, R17 ;  /* 0x000000ffff097224 */ /* 0x000fca00078e0011 */
[----:B------:R-:W2:Y:S08]  /*0d10*/  LDC R2, c[0x0][0x630] ;  /* 0x00018c00ff027b82 */ /* 0x000eb00000000800 */
[----:B------:R-:W3:Y:S01]  /*0d20*/  LDC.64 R24, c[0x0][0x620] ;  /* 0x00018800ff187b82 */ /* 0x000ee20000000a00 */
[----:B-1----:R-:W-:-:S04]  /*0d30*/  ISETP.NE.U32.AND P0, PT, R20, RZ, PT ;  /* 0x000000ff1400720c */ /* 0x002fc80003f05070 */
[----:B------:R-:W-:-:S13]  /*0d40*/  ISETP.NE.AND.EX P0, PT, R21, RZ, PT, P0 ;  /* 0x000000ff1500720c */ /* 0x000fda0003f05300 */
[----:B--23--:R-:W-:Y:S05]  /*0d50*/  @!P0 BRA `(.L_x_12) ;  /* 0x0000000000288947 */ /* 0x00cfea0003800000 */
[----:B0-----:R-:W0:Y:S02]  /*0d60*/  LDC R13, c[0x0][0x634] ;  /* 0x00018d00ff0d7b82 */ /* 0x001e240000000800 */
[----:B0-----:R-:W-:-:S05]  /*0d70*/  IADD3 R13, P0, R18, R13, RZ ;  /* 0x0000000d120d7210 */ /* 0x001fca0007f1e0ff */
[----:B------:R-:W-:-:S04]  /*0d80*/  IMAD.X R15, RZ, RZ, R17, P0 ;  /* 0x000000ffff0f7224 */ /* 0x000fc800000e0611 */
[----:B------:R-:W-:-:S04]  /*0d90*/  IMAD.WIDE.U32 R8, R15, R20, RZ ;  /* 0x000000140f087225 */ /* 0x000fc800078e00ff */
[----:B------:R-:W-:-:S04]  /*0da0*/  IMAD.WIDE.U32 R10, P0, R13, R21, R8 ;  /* 0x000000150d0a7225 */ /* 0x000fc80007800008 */
[----:B------:R-:W-:-:S04]  /*0db0*/  IMAD.WIDE.U32 R8, R13, R20, RZ ;  /* 0x000000140d087225 */ /* 0x000fc800078e00ff */
[----:B------:R-:W-:Y:S01]  /*0dc0*/  IMAD.X R13, RZ, RZ, RZ, P0 ;  /* 0x000000ffff0d7224 */ /* 0x000fe200000e06ff */
[----:B------:R-:W-:Y:S01]  /*0dd0*/  IADD3 RZ, P0, R9, R10, RZ ;  /* 0x0000000a09ff7210 */ /* 0x000fe20007f1e0ff */
[----:B------:R-:W-:-:S04]  /*0de0*/  IMAD.MOV.U32 R12, RZ, RZ, R11 ;  /* 0x000000ffff0c7224 */ /* 0x000fc800078e000b */
[----:B------:R-:W-:-:S08]  /*0df0*/  IMAD.WIDE.U32.X R8, R15, R21, R12, P0 ;  /* 0x000000150f087225 */ /* 0x000fd000000e040c */
.L_x_12:
[-CC-:B------:R-:W-:Y:S01]  /*0e00*/  SHF.R.U64 R31, R8, R2.reuse, R9.reuse ;  /* 0x00000002081f7219 */ /* 0x180fe20000001209 */
[----:B0-----:R-:W0:Y:S01]  /*0e10*/  LDC R12, c[0x0][0x618] ;  /* 0x00018600ff0c7b82 */ /* 0x001e220000000800 */
[----:B------:R-:W-:Y:S01]  /*0e20*/  SHF.R.U32.HI R7, RZ, R2, R9 ;  /* 0x00000002ff077219 */ /* 0x000fe20000011609 */
[----:B------:R-:W-:Y:S01]  /*0e30*/  ULDC UR4, c[0x0][0x150] ;  /* 0x0000540000047ab9 */ /* 0x000fe20000000800 */
[----:B------:R-:W-:Y:S01]  /*0e40*/  IADD3 R11, P0, RZ, -R31, RZ ;  /* 0x8000001fff0b7210 */ /* 0x000fe20007f1e0ff */
[----:B------:R-:W-:Y:S01]  /*0e50*/  IMAD.MOV.U32 R19, RZ, RZ, R17 ;  /* 0x000000ffff137224 */ /* 0x000fe200078e0011 */
[----:B------:R-:W-:-:S03]  /*0e60*/  I2FP.F32.U32 R2, R6 ;  /* 0x0000000600027245 */ /* 0x000fc60000201000 */
[----:B------:R-:W1:Y:S01]  /*0e70*/  LDC.64 R26, c[0x0][0x640] ;  /* 0x00019000ff1a7b82 */ /* 0x000e620000000a00 */
[----:B------:R-:W-:Y:S02]  /*0e80*/  IMAD.X R13, RZ, RZ, ~R7, P0 ;  /* 0x000000ffff0d7224 */ /* 0x000fe400000e0e07 */
[----:B------:R-:W-:Y:S01]  /*0e90*/  FMUL R2, R2, UR4 ;  /* 0x0000000402027c20 */ /* 0x000fe20008400000 */
[----:B------:R-:W-:Y:S01]  /*0ea0*/  IMAD.WIDE.U32 R8, R11, R24, R18 ;  /* 0x000000180b087225 */ /* 0x000fe200078e0012 */
[----:B------:R-:W-:-:S03]  /*0eb0*/  ULDC UR4, c[0x0][0x154] ;  /* 0x0000550000047ab9 */ /* 0x000fc60000000800 */
[----:B------:R-:W-:Y:S01]  /*0ec0*/  IMAD R10, R13, R24, RZ ;  /* 0x000000180d0a7224 */ /* 0x000fe200078e02ff */
[----:B------:R-:W2:Y:S01]  /*0ed0*/  LDC R7, c[0x0][0x144] ;  /* 0x00005100ff077b82 */ /* 0x000ea20000000800 */
[----:B------:R-:W3:Y:S02]  /*0ee0*/  F2I.U32.TRUNC.NTZ R2, R2 ;  /* 0x0000000200027305 */ /* 0x000ee4000020f000 */
[----:B------:R-:W-:-:S04]  /*0ef0*/  IMAD R11, R11, R25, R10 ;  /* 0x000000190b0b7224 */ /* 0x000fc800078e020a */
[----:B------:R-:W-:Y:S01]  /*0f00*/  IMAD.IADD R9, R9, 0x1, R11 ;  /* 0x0000000109097824 */ /* 0x000fe200078e020b */
[----:B------:R-:W4:Y:S01]  /*0f10*/  LDC R22, c[0x0][0x608] ;  /* 0x00018200ff167b82 */ /* 0x000f220000000800 */
[----:B------:R-:W-:-:S03]  /*0f20*/  IMAD.MOV.U32 R11, RZ, RZ, -0x1 ;  /* 0xffffffffff0b7424 */ /* 0x000fc600078e00ff */
[--C-:B0-----:R-:W-:Y:S02]  /*0f30*/  SHF.R.U64 R20, R8, R12, R9.reuse ;  /* 0x0000000c08147219 */ /* 0x101fe40000001209 */
[----:B------:R-:W-:Y:S02]  /*0f40*/  I2FP.F32.U32 R8, R14 ;  /* 0x0000000e00087245 */ /* 0x000fe40000201000 */
[----:B------:R-:W0:Y:S01]  /*0f50*/  LDC R24, c[0x0][0x658] ;  /* 0x00019600ff187b82 */ /* 0x000e220000000800 */
[----:B-1----:R-:W-:Y:S01]  /*0f60*/  ISETP.NE.U32.AND P0, PT, R26, RZ, PT ;  /* 0x000000ff1a00720c */ /* 0x002fe20003f05070 */
[----:B---3--:R-:W-:Y:S02]  /*0f70*/  IMAD.MOV R10, RZ, RZ, -R2 ;  /* 0x000000ffff0a7224 */ /* 0x008fe400078e0a02 */
[----:B------:R-:W-:Y:S01]  /*0f80*/  FMUL R8, R8, UR4 ;  /* 0x0000000408087c20 */ /* 0x000fe20008400000 */
[----:B------:R-:W-:Y:S02]  /*0f90*/  SHF.R.U32.HI R9, RZ, R12, R9 ;  /* 0x0000000cff097219 */ /* 0x000fe40000011609 */
[----:B------:R-:W-:Y:S01]  /*0fa0*/  ISETP.NE.AND.EX P0, PT, R27, RZ, PT, P0 ;  /* 0x000000ff1b00720c */ /* 0x000fe20003f05300 */
[----:B------:R1:W3:Y:S01]  /*0fb0*/  F2I.U32.TRUNC.NTZ R15, R8 ;  /* 0x00000008000f7305 */ /* 0x0002e2000020f000 */
[----:B------:R-:W1:Y:S01]  /*0fc0*/  LDC R19, c[0x0][0x148] ;  /* 0x00005200ff137b82 */ /* 0x000e620000000800 */
[----:B--2---:R-:W-:-:S07]  /*0fd0*/  IMAD R2, R7, R10, R6 ;  /* 0x0000000a07027224 */ /* 0x004fce00078e0206 */
[----:B------:R-:W2:Y:S01]  /*0fe0*/  LDC R25, c[0x0][0x600] ;  /* 0x00018000ff197b82 */ /* 0x000ea20000000800 */
[-CC-:B----4-:R-:W-:Y:S02]  /*0ff0*/  SHF.R.U64 R32, R20, R22.reuse, R9.reuse ;  /* 0x0000001614207219 */ /* 0x190fe40000001209 */
[----:B------:R-:W-:Y:S01]  /*1000*/  SHF.R.U32.HI R7, RZ, R22, R9 ;  /* 0x00000016ff077219 */ /* 0x000fe20000011609 */
[----:B------:R-:W-:-:S04]  /*1010*/  IMAD.MOV.U32 R9, RZ, RZ, 0x1 ;  /* 0x00000001ff097424 */ /* 0x000fc800078e00ff */
[----:B------:R-:W4:Y:S01]  /*1020*/  LDC R28, c[0x0][0x648] ;  /* 0x00019200ff1c7b82 */ /* 0x000f220000000800 */
[-C--:B0-----:R-:W-:Y:S02]  /*1030*/  SHF.L.U32 R6, R11, R24.reuse, RZ ;  /* 0x000000180b067219 */ /* 0x081fe400000006ff */
[--C-:B------:R-:W-:Y:S02]  /*1040*/  SHF.R.U64 R22, R32, R24, R7.reuse ;  /* 0x0000001820167219 */ /* 0x100fe40000001207 */
[----:B------:R-:W-:Y:S02]  /*1050*/  LOP3.LUT R13, RZ, R6, RZ, 0x33, !PT ;  /* 0x00000006ff0d7212 */ /* 0x000fe400078e33ff */
[-C--:B------:R-:W-:Y:S01]  /*1060*/  SHF.R.U32.HI R7, RZ, R24.reuse, R7 ;  /* 0x00000018ff077219 */ /* 0x080fe20000011607 */
[----:B------:R-:W0:Y:S01]  /*1070*/  LDC R29, c[0x0][0x638] ;  /* 0x00018e00ff1d7b82 */ /* 0x000e220000000800 */
[----:B------:R-:W-:Y:S01]  /*1080*/  SHF.L.U32 R12, R9, R24, RZ ;  /* 0x00000018090c7219 */ /* 0x000fe200000006ff */
[----:B------:R-:W-:-:S06]  /*1090*/  IMAD.MOV.U32 R6, RZ, RZ, R22 ;  /* 0x000000ffff067224 */ /* 0x000fcc00078e0016 */
[----:B------:R-:W0:Y:S01]  /*10a0*/  LDC R30, c[0x0][0x610] ;  /* 0x00018400ff1e7b82 */ /* 0x000e220000000800 */
[----:B-1-3--:R-:W-:Y:S05]  /*10b0*/  @!P0 BRA `(.L_x_13) ;  /* 0x0000000000288947 */ /* 0x00afea0003800000 */
[----:B------:R-:W1:Y:S02]  /*10c0*/  LDC R11, c[0x0][0x64c] ;  /* 0x00019300ff0b7b82 */ /* 0x000e640000000800 */
[----:B-1----:R-:W-:-:S05]  /*10d0*/  IADD3 R11, P0, R22, R11, RZ ;  /* 0x0000000b160b7210 */ /* 0x002fca0007f1e0ff */
        /* <DEDUP_REMOVED lines=8> */
.L_x_13:
[----:B----4-:R-:W-:Y:S01]  /*1160*/  SHF.R.U64 R6, R6, R28, R7 ;  /* 0x0000001c06067219 */ /* 0x010fe20000001207 */
[----:B--2---:R-:W-:Y:S01]  /*1170*/  VIADD R7, R25, 0xffffffff ;  /* 0xffffffff19077836 */ /* 0x004fe20000000000 */
[----:B------:R-:W-:Y:S01]  /*1180*/  LOP3.LUT R13, R32, R13, RZ, 0xc0, !PT ;  /* 0x0000000d200d7212 */ /* 0x000fe200078ec0ff */
[----:B------:R-:W-:Y:S02]  /*1190*/  IMAD.MOV R15, RZ, RZ, -R15 ;  /* 0x000000ffff0f7224 */ /* 0x000fe400078e0a0f */
[----:B------:R-:W-:Y:S01]  /*11a0*/  IMAD.MOV R8, RZ, RZ, -R6 ;  /* 0x000000ffff087224 */ /* 0x000fe200078e0a06 */
[----:B------:R-:W-:Y:S01]  /*11b0*/  LOP3.LUT R7, R20, R7, RZ, 0xc0, !PT ;  /* 0x0000000714077212 */ /* 0x000fe200078ec0ff */
[----:B------:R-:W-:Y:S02]  /*11c0*/  IMAD R13, R12, R6, R13 ;  /* 0x000000060c0d7224 */ /* 0x000fe400078e020d */
[----:B------:R-:W-:Y:S02]  /*11d0*/  @P1 IMAD R2, R19, R15, R14 ;  /* 0x0000000f13021224 */ /* 0x000fe400078e020e */
[----:B0-----:R-:W-:-:S02]  /*11e0*/  IMAD R6, R8, R29, R22 ;  /* 0x0000001d08067224 */ /* 0x001fc400078e0216 */
[----:B------:R-:W-:Y:S02]  /*11f0*/  IMAD R2, R13, R30, R2 ;  /* 0x0000001e0d027224 */ /* 0x000fe400078e0202 */
[----:B------:R-:W-:Y:S02]  /*1200*/  IMAD R19, R6, R25, R7 ;  /* 0x0000001906137224 */ /* 0x000fe400078e0207 */
[----:B------:R-:W-:-:S03]  /*1210*/  IMAD.MOV.U32 R8, RZ, RZ, 0x1 ;  /* 0x00000001ff087424 */ /* 0x000fc600078e00ff */
[----:B------:R-:W-:Y:S02]  /*1220*/  SEL R22, R19, R2, !P1 ;  /* 0x0000000213167207 */ /* 0x000fe40004800000 */
[----:B------:R-:W-:Y:S01]  /*1230*/  SEL R19, R2, R19, !P1 ;  /* 0x0000001302137207 */ /* 0x000fe20004800000 */
[----:B------:R-:W-:-:S07]  /*1240*/  IMAD.MOV.U32 R2, RZ, RZ, R31 ;  /* 0x000000ffff027224 */ /* 0x000fce00078e001f */
.L_x_11:
[----:B------:R-:W-:Y:S05]  /*1250*/  @!P2 BRA `(.L_x_14) ;  /* 0x000000580008a947 */ /* 0x000fea0003800000 */
[----:B------:R-:W-:-:S13]  /*1260*/  ISETP.GT.U32.AND P0, PT, R33, 0x1, PT ;  /* 0x000000012100780c */ /* 0x000fda0003f04070 */
[----:B------:R-:W-:Y:S05]  /*1270*/  @P0 EXIT ;  /* 0x000000000000094d */ /* 0x000fea0003800000 */
.L_x_15:
[----:B------:R-:W-:-:S08]  /*1280*/  NOP ;  /* 0x0000000000007918 */ /* 0x000fd00000000000 */
[----:B------:R-:W1:Y:S02]  /*1290*/  USETMAXREG.TRY_ALLOC.CTAPOOL UP0, 0xe8 ;  /* 0x000000e8000079c8 */ /* 0x000e640008000600 */
[----:B-1----:R-:W-:-:S13]  /*12a0*/  PLOP3.LUT P0, PT, PT, PT, UP0, 0x80, 0x0 ;  /* 0x000000000000781c */ /* 0x002fda0003f0f008 */
[----:B------:R-:W-:Y:S05]  /*12b0*/  @!P0 BRA `(.L_x_15) ;  /* 0xfffffffc00f08947 */ /* 0x000fea000383ffff */
[----:B------:R-:W-:-:S13]  /*12c0*/  LOP3.LUT P0, RZ, R8, 0xff, RZ, 0xc0, !PT ;  /* 0x000000ff08ff7812 */ /* 0x000fda000780c0ff */
[----:B------:R-:W-:Y:S05]  /*12d0*/  @!P0 EXIT ;  /* 0x000000000000894d */ /* 0x000fea0003800000 */
[----:B------:R-:W1:Y:S01]  /*12e0*/  S2UR UR4, SR_CgaCtaId ;  /* 0x00000000000479c3 */ /* 0x000e620000008800 */
[----:B------:R-:W-:Y:S01]  /*12f0*/  VIADD R6, R5, 0xffffffff ;  /* 0xffffffff05067836 */ /* 0x000fe20000000000 */
[----:B------:R-:W-:Y:S01]  /*1300*/  SHF.R.S32.HI R0, RZ, 0x1f, R3 ;  /* 0x0000001fff007819 */ /* 0x000fe20000011403 */
[----:B------:R-:W-:Y:S01]  /*1310*/  UMOV UR40, 0x400 ;  /* 0x0000040000287882 */ /* 0x000fe20000000000 */
[----:B------:R-:W-:Y:S02]  /*1320*/  UISETP.LT.AND UP0, UPT, UR38, 0x1, UPT ;  /* 0x000000012600788c */ /* 0x000fe4000bf01270 */
[----:B------:R-:W-:Y:S01]  /*1330*/  R2UR UR41, R6 ;  /* 0x00000000062972ca */ /* 0x000fe200000e0000 */
[----:B------:R-:W-:Y:S01]  /*1340*/  ULDC UR6, c[0x0][0x284] ;  /* 0x0000a10000067ab9 */ /* 0x000fe20000000800 */
[CC--:B------:R-:W-:Y:S01]  /*1350*/  LEA.HI R4, R0.reuse, R3.reuse, RZ, 0x2 ;  /* 0x0000000300047211 */ /* 0x0c0fe200078f10ff */
[----:B------:R-:W-:Y:S01]  /*1360*/  USEL UR43, UR38, 0x1, UP0 ;  /* 0x00000001262b7887 */ /* 0x000fe20008000000 */
[----:B------:R-:W-:Y:S01]  /*1370*/  LEA.HI R0, R0, R3, RZ, 0x5 ;  /* 0x0000000300007211 */ /* 0x000fe200078f28ff */
[----:B------:R-:W-:Y:S01]  /*1380*/  USHF.L.U32 UR39, UR38, 0x1, URZ ;  /* 0x0000000126277899 */ /* 0x000fe2000800063f */
[--C-:B------:R-:W-:Y:S01]  /*1390*/  SHF.R.S32.HI R82, RZ, 0x2, R4.reuse ;  /* 0x00000002ff527819 */ /* 0x100fe20000011404 */
[----:B------:R-:W-:Y:S01]  /*13a0*/  UIADD3 UR43, -UR43, UR38, URZ ;  /* 0x000000262b2b7290 */ /* 0x000fe2000fffe13f */
[----:B------:R-:W-:-:S02]  /*13b0*/  SHF.R.S32.HI R5, RZ, 0x1f, R4 ;  /* 0x0000001fff057819 */ /* 0x000fc40000011404 */
[----:B------:R-:W-:Y:S02]  /*13c0*/  LOP3.LUT R84, R4, 0xfffffffc, RZ, 0xc0, !PT ;  /* 0xfffffffc04547812 */ /* 0x000fe400078ec0ff */
[----:B------:R-:W-:Y:S01]  /*13d0*/  LEA.HI R5, R5, R82, RZ, 0x3 ;  /* 0x0000005205057211 */ /* 0x000fe200078f18ff */
[----:B------:R-:W-:Y:S01]  /*13e0*/  USHF.L.U32 UR41, UR41, 0x3, URZ ;  /* 0x0000000329297899 */ /* 0x000fe2000800063f */
[----:B------:R-:W-:Y:S01]  /*13f0*/  ISETP.NE.AND P0, PT, R6, RZ, PT ;  /* 0x000000ff0600720c */ /* 0x000fe20003f05270 */
[----:B------:R-:W-:Y:S01]  /*1400*/  IMAD.IADD R84, R3, 0x1, -R84 ;  /* 0x0000000103547824 */ /* 0x000fe200078e0a54 */
[----:B------:R-:W-:Y:S01]  /*1410*/  LOP3.LUT R5, R5, 0xfffffff8, RZ, 0xc0, !PT ;  /* 0xfffffff805057812 */ /* 0x000fe200078ec0ff */
[----:B-1----:R-:W-:Y:S02]  /*1420*/  ULEA UR40, UR4, UR40, 0x18 ;  /* 0x0000002804287291 */ /* 0x002fe4000f8ec03f */
[----:B------:R-:W-:Y:S01]  /*1430*/  IMAD.U32 R86, RZ, RZ, UR41 ;  /* 0x00000029ff567e24 */ /* 0x000fe2000f8e00ff */
[----:B------:R-:W-:Y:S01]  /*1440*/  SEL R91, RZ, 0x1, P0 ;  /* 0x00000001ff5b7807 */ /* 0x000fe20000000000 */
[----:B------:R-:W-:Y:S01]  /*1450*/  IMAD.IADD R82, R82, 0x1, -R5 ;  /* 0x0000000152527824 */ /* 0x000fe200078e0a05 */
[----:B------:R-:W-:Y:S01]  /*1460*/  UIADD3 UR42, UR40, 0xb0, URZ ;  /* 0x000000b0282a7890 */ /* 0x000fe2000fffe03f */
[----:B------:R-:W-:Y:S01]  /*1470*/  SHF.R.S32.HI R5, RZ, 0x5, R0 ;  /* 0x00000005ff057819 */ /* 0x000fe20000011400 */
[----:B------:R-:W-:Y:S01]  /*1480*/  UIADD3 UR4, UR40, 0x14180, URZ ;  /* 0x0001418028047890 */ /* 0x000fe2000fffe03f */
[C---:B------:R-:W-:Y:S01]  /*1490*/  LOP3.LUT R88, R86.reuse, 0x8, RZ, 0xc0, !PT ;  /* 0x0000000856587812 */ /* 0x040fe200078ec0ff */
[----:B------:R-:W-:Y:S01]  /*14a0*/  UIADD3 UR5, UR40, 0x180, URZ ;  /* 0x0000018028057890 */ /* 0x000fe2000fffe03f */
[--C-:B------:R-:W-:Y:S01]  /*14b0*/  SHF.R.S32.HI R83, RZ, 0x1f, R82.reuse ;  /* 0x0000001fff537819 */ /* 0x100fe20000011452 */
[----:B------:R-:W-:Y:S01]  /*14c0*/  USHF.R.U32.HI UR4, URZ, 0x4, UR4 ;  /* 0x000000043f047899 */ /* 0x000fe20008011604 */
[C-C-:B------:R-:W-:Y:S01]  /*14d0*/  IMAD R89, R5.reuse, -0x10, -R82.reuse ;  /* 0xfffffff005597824 */ /* 0x140fe200078e0a52 */
[----:B------:R-:W-:Y:S01]  /*14e0*/  USHF.R.U32.HI UR5, URZ, 0x4, UR5 ;  /* 0x000000043f057899 */ /* 0x000fe20008011605 */
[----:B------:R-:W-:Y:S01]  /*14f0*/  IMAD.U32 R85, RZ, RZ, UR42 ;  /* 0x0000002aff557e24 */ /* 0x000fe2000f8e00ff */
[----:B------:R-:W-:Y:S01]  /*1500*/  ULOP3.LUT UR4, UR4, 0x3fff, URZ, 0xc0, !UPT ;  /* 0x00003fff04047892 */ /* 0x000fe2000f8ec03f */
[----:B------:R-:W-:Y:S01]  /*1510*/  IMAD.WIDE R82, R5, 0x10, R82 ;  /* 0x0000001005527825 */ /* 0x000fe200078e0252 */
[----:B------:R-:W-:Y:S01]  /*1520*/  ULOP3.LUT UR5, UR5, 0x3fff, URZ, 0xc0, !UPT ;  /* 0x00003fff05057892 */ /* 0x000fe2000f8ec03f */
[----:B------:R-:W-:Y:S01]  /*1530*/  LOP3.LUT R86, R86, 0x8, RZ, 0xc, !PT ;  /* 0x0000000856567812 */ /* 0x000fe200078e0cff */
[----:B------:R-:W-:Y:S01]  /*1540*/  ULOP3.LUT UR44, UR4, 0x10000, URZ, 0xfc, !UPT ;  /* 0x00010000042c7892 */ /* 0x000fe2000f8efc3f */
[----:B------:R-:W-:Y:S01]  /*1550*/  VIADD R87, R85, UR41 ;  /* 0x0000002955577c36 */ /* 0x000fe20008000000 */
[----:B------:R-:W-:Y:S01]  /*1560*/  LOP3.LUT R88, R88, 0x18, RZ, 0x3c, !PT ;  /* 0x0000001858587812 */ /* 0x000fe200078e3cff */
[----:B------:R-:W-:Y:S01]  /*1570*/  VIADD R89, R89, UR6 ;  /* 0x0000000659597c36 */ /* 0x000fe20008000000 */
[----:B------:R-:W-:-:S12]  /*1580*/  ULOP3.LUT UR45, UR5, 0x10000, URZ, 0xfc, !UPT ;  /* 0x00010000052d7892 */ /* 0x000fd8000f8efc3f */
.L_x_151:
[----:B------:R-:W-:Y:S01]  /*1590*/  SHF.L.U32 R0, R91, 0x1f, RZ ;  /* 0x0000001f5b007819 */ /* 0x000fe200000006ff */
[----:B------:R-:W-:Y:S02]  /*15a0*/  ULDC UR4, c[0x0][0x28c] ;  /* 0x0000a30000047ab9 */ /* 0x000fe40000000800 */
[----:B------:R-:W-:Y:S01]  /*15b0*/  ISETP.LT.AND P1, PT, RZ, UR4, PT ;  /* 0x00000004ff007c0c */ /* 0x000fe2000bf21270 */
[----:B-1----:R-:W1:Y:S02]  /*15c0*/  SYNCS.PHASECHK.TRANS64.TRYWAIT P0, [R85+UR41], R0 ;  /* 0x00000000550075a7 */ /* 0x002e640008000169 */
[----:B-1-34-:R-:W-:Y:S10]  /*15d0*/  @!P0 BRA `(.L_x_16) ;  /* 0x0000006400f88947 */ /* 0x01aff40003800000 */
.L_x_179:
[----:B------:R-:W-:Y:S05]  /*15e0*/  @P1 BRA `(.L_x_17) ;  /* 0x0000000000401947 */ /* 0x000fea0003800000 */
[----:B-1----:R-:W-:Y:S01]  /*15f0*/  MOV R0, 0x0 ;  /* 0x0000000000007802 */ /* 0x002fe20000000f00 */
[----:B------:R-:W-:Y:S01]  /*1600*/  ULDC.64 UR4, c[0x4][0x68] ;  /* 0x01001a0000047ab9 */ /* 0x000fe20000000a00 */
[----:B------:R-:W-:Y:S01]  /*1610*/  ULDC.64 UR6, c[0x4][0x8] ;  /* 0x0100020000067ab9 */ /* 0x000fe20000000a00 */
[----:B------:R-:W-:Y:S01]  /*1620*/  IMAD.U32 R4, RZ, RZ, UR4 ;  /* 0x00000004ff047e24 */ /* 0x000fe2000f8e00ff */
[----:B------:R1:W2:Y:S01]  /*1630*/  LDC.64 R14, c[0x4][R0] ;  /* 0x01000000000e7b82 */ /* 0x0002a20000000a00 */
[----:B------:R-:W-:Y:S01]  /*1640*/  IMAD.U32 R5, RZ, RZ, UR5 ;  /* 0x00000005ff057e24 */ /* 0x000fe2000f8e00ff */
[----:B------:R-:W-:Y:S01]  /*1650*/  ULDC.64 UR4, c[0x4][0x70] ;  /* 0x01001c0000047ab9 */ /* 0x000fe20000000a00 */
[----:B------:R-:W-:Y:S02]  /*1660*/  IMAD.U32 R10, RZ, RZ, UR6 ;  /* 0x00000006ff0a7e24 */ /* 0x000fe4000f8e00ff */
[----:B------:R-:W-:Y:S02]  /*1670*/  IMAD.U32 R6, RZ, RZ, UR4 ;  /* 0x00000004ff067e24 */ /* 0x000fe4000f8e00ff */
[----:B------:R-:W-:-:S02]  /*1680*/  IMAD.U32 R7, RZ, RZ, UR5 ;  /* 0x00000005ff077e24 */ /* 0x000fc4000f8e00ff */
[----:B------:R-:W-:Y:S02]  /*1690*/  IMAD.U32 R11, RZ, RZ, UR7 ;  /* 0x00000007ff0b7e24 */ /* 0x000fe4000f8e00ff */
[----:B------:R-:W-:Y:S02]  /*16a0*/  IMAD.MOV.U32 R8, RZ, RZ, 0x1e1 ;  /* 0x000001e1ff087424 */ /* 0x000fe400078e00ff */
[----:B0-----:R-:W-:Y:S02]  /*16b0*/  IMAD.MOV.U32 R12, RZ, RZ, 0x1 ;  /* 0x00000001ff0c7424 */ /* 0x001fe400078e00ff */
[----:B-1----:R-:W-:-:S07]  /*16c0*/  IMAD.MOV.U32 R13, RZ, RZ, RZ ;  /* 0x000000ffff0d7224 */ /* 0x002fce00078e00ff */
[----:B------:R-:W-:-:S07]  /*16d0*/  LEPC R20, `(.L_x_17) ;  /* 0x000000001014794e */ /* 0x000fce0000000000 */
[----:B--2--5:R-:W-:Y:S05]  /*16e0*/  CALL.ABS.NOINC R14 ;  /* 0x000000000e007343 */ /* 0x024fea0003c00000 */
.L_x_17:
[----:B-1----:R-:W-:-:S04]  /*16f0*/  LOP3.LUT R0, R16, 0x1, RZ, 0xfc, !PT ;  /* 0x0000000110007812 */ /* 0x002fc800078efcff */
[----:B------:R-:W-:-:S13]  /*1700*/  ISETP.NE.AND P0, PT, R0, 0x3, PT ;  /* 0x000000030000780c */ /* 0x000fda0003f05270 */
[----:B------:R-:W-:Y:S05]  /*1710*/  @!P0 BRA `(.L_x_18) ;  /* 0x0000000000048947 */ /* 0x000fea0003800000 */
[----:B------:R-:W-:Y:S01]  /*1720*/  BPT.TRAP 0x1 ;  /* 0x000000040000795c */ /* 0x000fe20000300000 */
.L_x_18:
[----:B------:R-:W-:Y:S02]  /*1730*/  IMAD.U32 R3, RZ, RZ, UR36 ;  /* 0x00000024ff037e24 */ /* 0x000fe4000f8e00ff */
[----:B------:R-:W-:-:S03]  /*1740*/  IMAD.U32 R0, RZ, RZ, UR37 ;  /* 0x00000025ff007e24 */ /* 0x000fc6000f8e00ff */
[----:B------:R-:W-:Y:S02]  /*1750*/  LEA R3, R3, UR40, 0x3 ;  /* 0x0000002803037c11 */ /* 0x000fe4000f8e18ff */
[----:B------:R-:W-:-:S04]  /*1760*/  SHF.L.U32 R0, R0, 0x1f, RZ ;  /* 0x0000001f00007819 */ /* 0x000fc800000006ff */
[----:B------:R1:W2:Y:S01]  /*1770*/  SYNCS.PHASECHK.TRANS64.TRYWAIT P1, [R3+URZ], R0 ;  /* 0x00000000030075a7 */ /* 0x0002a2000802017f */
[----:B------:R-:W-:Y:S05]  /*1780*/  @!P0 BRA `(.L_x_19) ;  /* 0x0000000000048947 */ /* 0x000fea0003800000 */
[----:B------:R-:W-:Y:S01]  /*1790*/  BPT.TRAP 0x1 ;  /* 0x000000040000795c */ /* 0x000fe20000300000 */
.L_x_19:
[----:B--2---:R-:W-:Y:S05]  /*17a0*/  @P1 BRA `(.L_x_20) ;  /* 0x0000000000081947 */ /* 0x004fea0003800000 */
[----:B------:R-:W2:Y:S02]  /*17b0*/  SYNCS.PHASECHK.TRANS64.TRYWAIT P1, [R3+URZ], R0 ;  /* 0x00000000030075a7 */ /* 0x000ea4000802017f */
[----:B--2---:R-:W-:Y:S05]  /*17c0*/  @!P1 BRA `(.L_x_21) ;  /* 0x0000006400909947 */ /* 0x004fea0003800000 */
.L_x_20:
[----:B------:R-:W-:Y:S05]  /*17d0*/  WARPSYNC.ALL ;  /* 0x0000000000007948 */ /* 0x000fea0003800000 */
[----:B------:R-:W-:Y:S01]  /*17e0*/  ULEA UR6, UR36, UR45, 0x9 ;  /* 0x0000002d24067291 */ /* 0x000fe2000f8e483f */
[----:B------:R-:W-:Y:S01]  /*17f0*/  WARPGROUP.ARRIVE ;  /* 0x00000000000079c5 */ /* 0x000fe20000000000 */
[----:B------:R-:W-:Y:S01]  /*1800*/  UIMAD UR4, UR36, 0x380, UR44 ;  /* 0x00000380240478a4 */ /* 0x000fe2000f8e022c */
[----:B-12---:R-:W-:Y:S01]  /*1810*/  IMAD.U32 R0, RZ, RZ, UR43 ;  /* 0x0000002bff007e24 */ /* 0x006fe2000f8e00ff */
[----:B------:R-:W-:Y:S01]  /*1820*/  UMOV UR9, 0x40000040 ;  /* 0x4000004000097882 */ /* 0x000fe20000000000 */
[----:B------:R-:W-:Y:S01]  /*1830*/  UMOV UR11, 0x40000040 ;  /* 0x40000040000b7882 */ /* 0x000fe20000000000 */
[----:B------:R-:W-:Y:S01]  /*1840*/  UIADD3 UR5, UR4, 0x80, URZ ;  /* 0x0000008004057890 */ /* 0x000fe2000fffe03f */
[----:B------:R-:W-:-:S02]  /*1850*/  UMOV UR8, UR6 ;  /* 0x0000000600087c82 */ /* 0x000fc40008000000 */
[----:B------:R-:W-:Y:S01]  /*1860*/  UMOV UR10, UR4 ;  /* 0x00000004000a7c82 */ /* 0x000fe20008000000 */
[----:B------:R-:W-:Y:S01]  /*1870*/  UIADD3 UR7, UR4, 0x100, URZ ;  /* 0x0000010004077890 */ /* 0x000fe2000fffe03f */
[----:B------:R-:W-:Y:S01]  /*1880*/  IGMMA.64x16x32.S8.S8 R72, gdesc[UR8], RZ, !UPT, gsb0 ;  /* 0x00600000084879f1 */ /* 0x000fe2000c0410ff */
[----:B------:R-:W-:Y:S01]  /*1890*/  UMOV UR11, 0x40000040 ;  /* 0x40000040000b7882 */ /* 0x000fe20000000000 */
[----:B------:R-:W-:Y:S01]  /*18a0*/  UMOV UR10, UR5 ;  /* 0x00000005000a7c82 */ /* 0x000fe20008000000 */
[----:B------:R-:W-:Y:S01]  /*18b0*/  UIADD3 UR12, UR4, 0x180, URZ ;  /* 0x00000180040c7890 */ /* 0x000fe2000fffe03f */
[----:B------:R-:W-:Y:S01]  /*18c0*/  ISETP.GE.AND P1, PT, R0, 0x1, PT ;  /* 0x000000010000780c */ /* 0x000fe20003f26270 */
[----:B------:R-:W-:Y:S01]  /*18d0*/  UIADD3 UR5, UR4, 0x200, URZ ;  /* 0x0000020004057890 */ /* 0x000fe2000fffe03f */
[----:B------:R-:W-:Y:S02]  /*18e0*/  WARPGROUP.DEPBAR.LE gsb0, 0x0 ;  /* 0x00008000000079c5 */ /* 0x000fe40000010000 */
[----:B------:R-:W-:-:S06]  /*18f0*/  WARPGROUP.ARRIVE ;  /* 0x00000000000079c5 */ /* 0x000fcc0000000000 */
[----:B------:R-:W-:Y:S01]  /*1900*/  IGMMA.64x16x32.S8.S8 R64, gdesc[UR8], RZ, !UPT, gsb0 ;  /* 0x00600000084079f1 */ /* 0x000fe2000c0410ff */
[----:B------:R-:W-:Y:S01]  /*1910*/  UMOV UR10, UR7 ;  /* 0x00000007000a7c82 */ /* 0x000fe20008000000 */
[----:B------:R-:W-:Y:S01]  /*1920*/  UMOV UR11, 0x40000040 ;  /* 0x40000040000b7882 */ /* 0x000fe20000000000 */
        /* <DEDUP_REMOVED lines=28> */
[----:B------:R-:W-:Y:S02]  /*1af0*/  UIADD3 UR8, UR6, 0x2, URZ ;  /* 0x0000000206087890 */ /* 0x000fe4000fffe03f */
[----:B------:R-:W-:Y:S01]  /*1b00*/  UIADD3 UR10, UR4, 0x2, URZ ;  /* 0x00000002040a7890 */ /* 0x000fe2000fffe03f */
[----:B------:R-:W-:Y:S01]  /*1b10*/  UMOV UR9, 0x40000040 ;  /* 0x4000004000097882 */ /* 0x000fe20000000000 */
[----:B------:R-:W-:Y:S01]  /*1b20*/  UMOV UR11, 0x40000040 ;  /* 0x40000040000b7882 */ /* 0x000fe20000000000 */
[----:B------:R-:W-:Y:S02]  /*1b30*/  WARPGROUP.DEPBAR.LE gsb0, 0x0 ;  /* 0x00008000000079c5 */ /* 0x000fe40000010000 */
[----:B------:R-:W-:-:S06]  /*1b40*/  WARPGROUP.ARRIVE ;  /* 0x00000000000079c5 */ /* 0x000fcc0000000000 */
[----:B------:R-:W-:Y:S01]  /*1b50*/  IGMMA.64x16x32.S8.S8 R72, gdesc[UR8], R72, gsb0 ;  /* 0x00600000084879f1 */ /* 0x000fe20008041048 */
[----:B------:R-:W-:Y:S01]  /*1b60*/  UMOV UR10, UR5 ;  /* 0x00000005000a7c82 */ /* 0x000fe20008000000 */
[----:B------:R-:W-:Y:S01]  /*1b70*/  UMOV UR11, 0x40000040 ;  /* 0x40000040000b7882 */ /* 0x000fe20000000000 */
[----:B------:R-:W-:Y:S01]  /*1b80*/  UIADD3 UR5, UR4, 0x202, URZ ;  /* 0x0000020204057890 */ /* 0x000fe2000fffe03f */
        /* <DEDUP_REMOVED lines=72> */
[----:B------:R-:W-:Y:S02]  /*2010*/  WARPGROUP.DEPBAR.LE gsb0, 0x0 ;  /* 0x00008000000079c5 */ /* 0x000fe40000010000 */
[----:B------:R-:W-:-:S06]  /*2020*/  WARPGROUP.ARRIVE ;  /* 0x00000000000079c5 */ /* 0x000fcc0000000000 */
[----:B------:R-:W-:Y:S01]  /*2030*/  IGMMA.64x16x32.S8.S8 R24, gdesc[UR8], R24, gsb0 ;  /* 0x00600000081879f1 */ /* 0x000fe20008041018 */
[----:B------:R-:W-:Y:S02]  /*2040*/  UIADD3 UR8, UR6, 0x6, URZ ;  /* 0x0000000606087890 */ /* 0x000fe4000fffe03f */
[----:B------:R-:W-:Y:S01]  /*2050*/  UIADD3 UR10, UR4, 0x6, URZ ;  /* 0x00000006040a7890 */ /* 0x000fe2000fffe03f */
[----:B------:R-:W-:Y:S01]  /*2060*/  UMOV UR9, 0x40000040 ;  /* 0x4000004000097882 */ /* 0x000fe20000000000 */
        /* <DEDUP_REMOVED lines=13> */
[----:B------:R-:W-:Y:S02]  /*2140*/  UIADD3 UR6, UR4, 0x286, URZ ;  /* 0x0000028604067890 */ /* 0x000fe4000fffe03f */
        /* <DEDUP_REMOVED lines=23> */
[----:B------:R-:W-:Y:S03]  /*22c0*/  IGMMA.64x16x32.S8.S8 R24, gdesc[UR8], R24, gsb0 ;  /* 0x00600000081879f1 */ /* 0x000fe60008041018 */
[----:B------:R-:W-:Y:S02]  /*22d0*/  WARPGROUP.DEPBAR.LE gsb0, 0x0 ;  /* 0x00008000000079c5 */ /* 0x000fe40000010000 */
[----:B------:R-:W-:Y:S05]  /*22e0*/  @!P1 BRA `(.L_x_22) ;  /* 0x0000000c00789947 */ /* 0x000fea0003800000 */
[----:B------:R-:W-:Y:S01]  /*22f0*/  UIADD3 UR5, UR36, 0x1, URZ ;  /* 0x0000000124057890 */ /* 0x000fe2000fffe03f */
[----:B------:R-:W-:-:S03]  /*2300*/  IMAD.U32 R0, RZ, RZ, UR43 ;  /* 0x0000002bff007e24 */ /* 0x000fc6000f8e00ff */
[----:B------:R-:W-:-:S04]  /*2310*/  UISETP.NE.AND UP0, UPT, UR5, 0xa, UPT ;  /* 0x0000000a0500788c */ /* 0x000fc8000bf05270 */
[----:B------:R-:W-:Y:S02]  /*2320*/  USEL UR4, URZ, 0x1, UP0 ;  /* 0x000000013f047887 */ /* 0x000fe40008000000 */
[----:B------:R-:W-:Y:S02]  /*2330*/  USEL UR5, UR5, URZ, UP0 ;  /* 0x0000003f05057287 */ /* 0x000fe40008000000 */
[----:B------:R-:W-:-:S06]  /*2340*/  ULOP3.LUT UR4, UR37, UR4, URZ, 0x3c, !UPT ;  /* 0x0000000425047292 */ /* 0x000fcc000f8e3c3f */
[----:B------:R-:W-:Y:S01]  /*2350*/  IMAD.U32 R5, RZ, RZ, UR4 ;  /* 0x00000004ff057e24 */ /* 0x000fe2000f8e00ff */
[----:B------:R-:W-:-:S06]  /*2360*/  UMOV UR4, UR36 ;  /* 0x0000002400047c82 */ /* 0x000fcc0008000000 */
.L_x_29:
[----:B-12---:R-:W-:Y:S05]  /*2370*/  @!P0 BRA `(.L_x_23) ;  /* 0x0000000000048947 */ /* 0x006fea0003800000 */
[----:B------:R-:W-:Y:S01]  /*2380*/  BPT.TRAP 0x1 ;  /* 0x000000040000795c */ /* 0x000fe20000300000 */
.L_x_23:
[----:B------:R-:W-:Y:S01]  /*2390*/  ULEA UR6, UR5, UR40, 0x3 ;  /* 0x0000002805067291 */ /* 0x000fe2000f8e183f */
[----:B------:R-:W-:-:S08]  /*23a0*/  SHF.L.U32 R3, R5, 0x1f, RZ ;  /* 0x0000001f05037819 */ /* 0x000fd000000006ff */
[----:B------:R1:W2:Y:S01]  /*23b0*/  SYNCS.PHASECHK.TRANS64.TRYWAIT P1, [UR6], R3 ;  /* 0x00000003ff0075a7 */ /* 0x0002a20008020146 */
[----:B------:R-:W-:Y:S05]  /*23c0*/  @!P0 BRA `(.L_x_24) ;  /* 0x0000000000048947 */ /* 0x000fea0003800000 */
[----:B------:R-:W-:Y:S01]  /*23d0*/  BPT.TRAP 0x1 ;  /* 0x000000040000795c */ /* 0x000fe20000300000 */
.L_x_24:
[----:B--2---:R-:W-:Y:S05]  /*23e0*/  @P1 BRA `(.L_x_25) ;  /* 0x0000000000081947 */ /* 0x004fea0003800000 */
[----:B------:R-:W2:Y:S02]  /*23f0*/  SYNCS.PHASECHK.TRANS64.TRYWAIT P1, [UR6], R3 ;  /* 0x00000003ff0075a7 */ /* 0x000ea40008020146 */
[----:B--2---:R-:W-:Y:S05]  /*2400*/  @!P1 BRA `(.L_x_26) ;  /* 0x0000005800949947 */ /* 0x004fea0003800000 */
.L_x_25:
[----:B------:R-:W-:Y:S01]  /*2410*/  ULEA UR8, UR5, UR45, 0x9 ;  /* 0x0000002d05087291 */ /* 0x000fe2000f8e483f */
[----:B------:R-:W-:Y:S01]  /*2420*/  WARPGROUP.ARRIVE ;  /* 0x00000000000079c5 */ /* 0x000fe20000000000 */
[----:B------:R-:W-:Y:S01]  /*2430*/  UIMAD UR6, UR5, 0x380, UR44 ;  /* 0x00000380050678a4 */ /* 0x000fe2000f8e022c */
[----:B------:R-:W-:Y:S01]  /*2440*/  UMOV UR9, 0x40000040 ;  /* 0x4000004000097882 */ /* 0x000fe20000000000 */
[----:B------:R-:W-:Y:S02]  /*2450*/  UMOV UR11, 0x40000040 ;  /* 0x40000040000b7882 */ /* 0x000fe40000000000 */
[----:B------:R-:W-:Y:S01]  /*2460*/  UIADD3 UR14, UR6, 0x80, URZ ;  /* 0x00000080060e7890 */ /* 0x000fe2000fffe03f */
[----:B------:R-:W-:Y:S02]  /*2470*/  UMOV UR12, UR8 ;  /* 0x00000008000c7c82 */ /* 0x000fe40008000000 */
[----:B------:R-:W-:Y:S01]  /*2480*/  UMOV UR10, UR6 ;  /* 0x00000006000a7c82 */ /* 0x000fe20008000000 */
[----:B------:R-:W-:Y:S01]  /*2490*/  UMOV UR13, UR9 ;  /* 0x00000009000d7c82 */ /* 0x000fe20008000000 */
[----:B------:R-:W-:Y:S01]  /*24a0*/  IGMMA.64x16x32.S8.S8 R72, gdesc[UR8], R72, gsb0 ;  /* 0x00600000084879f1 */ /* 0x000fe20008041048 */
[----:B------:R-:W-:Y:S01]  /*24b0*/  UMOV UR15, 0x40000040 ;  /* 0x40000040000f7882 */ /* 0x000fe20000000000 */
[----:B------:R-:W-:-:S02]  /*24c0*/  UIADD3 UR7, UR6, 0x100, URZ ;  /* 0x0000010006077890 */ /* 0x000fc4000fffe03f */
[----:B------:R-:W-:Y:S02]  /*24d0*/  UIADD3 UR10, UR6, 0x180, URZ ;  /* 0x00000180060a7890 */ /* 0x000fe4000fffe03f */
[----:B------:R-:W-:Y:S01]  /*24e0*/  UIADD3 UR11, UR6, 0x200, URZ ;  /* 0x00000200060b7890 */ /* 0x000fe2000fffe03f */
[----:B------:R-:W-:Y:S02]  /*24f0*/  WARPGROUP.DEPBAR.LE gsb0, 0x0 ;  /* 0x00008000000079c5 */ /* 0x000fe40000010000 */
[----:B------:R-:W-:-:S06]  /*2500*/  WARPGROUP.ARRIVE ;  /* 0x00000000000079c5 */ /* 0x000fcc0000000000 */
[----:B------:R-:W-:Y:S01]  /*2510*/  IGMMA.64x16x32.S8.S8 R64, gdesc[UR12], R64, gsb0 ;  /* 0x006000000c4079f1 */ /* 0x000fe20008041040 */
[----:B------:R-:W-:Y:S01]  /*2520*/  UMOV UR12, UR8 ;  /* 0x00000008000c7c82 */ /* 0x000fe20008000000 */
[----:B------:R-:W-:Y:S01]  /*2530*/  UMOV UR13, UR9 ;  /* 0x00000009000d7c82 */ /* 0x000fe20008000000 */
[----:B------:R-:W-:Y:S01]  /*2540*/  UMOV UR14, UR7 ;  /* 0x00000007000e7c82 */ /* 0x000fe20008000000 */
[----:B------:R-:W-:Y:S01]  /*2550*/  UMOV UR15, 0x40000040 ;  /* 0x40000040000f7882 */ /* 0x000fe20000000000 */
        /* <DEDUP_REMOVED lines=16> */
[----:B------:R-:W-:Y:S01]  /*2660*/  UMOV UR11, 0x40000040 ;  /* 0x40000040000b7882 */ /* 0x000fe20000000000 */
        /* <DEDUP_REMOVED lines=15> */
[----:B------:R-:W-:Y:S02]  /*2760*/  UIADD3 UR9, UR6, 0x102, URZ ;  /* 0x0000010206097890 */ /* 0x000fe4000fffe03f */
        /* <DEDUP_REMOVED lines=131> */
[----:B------:R-:W-:Y:S01]  /*2fa0*/  BPT.TRAP 0x1 ;  /* 0x000000040000795c */ /* 0x000fe20000300000 */
.L_x_27:
[----:B------:R-:W-:Y:S01]  /*2fb0*/  ULEA UR6, UR4, UR40, 0x3 ;  /* 0x0000002804067291 */ /* 0x000fe2000f8e183f */
[----:B------:R-:W-:-:S03]  /*2fc0*/  ISETP.GT.U32.AND P1, PT, R16, 0x1, PT ;  /* 0x000000011000780c */ /* 0x000fc60003f24070 */
[----:B------:R-:W-:-:S04]  /*2fd0*/  UIADD3 UR6, UR6, 0x50, URZ ;  /* 0x0000005006067890 */ /* 0x000fc8000fffe03f */
[----:B------:R-:W-:-:S09]  /*2fe0*/  UPRMT UR6, URZ, 0x654, UR6 ;  /* 0x000006543f067896 */ /* 0x000fd20008000006 */
[----:B------:R-:W-:Y:S01]  /*2ff0*/  SYNCS.ARRIVE.TRANS64.RED.A1T0 RZ, [UR6], RZ ;  /* 0x000000ffffff79a7 */ /* 0x000fe20008100406 */
[----:B------:R-:W-:Y:S05]  /*3000*/  @P1 BRA `(.L_x_28) ;  /* 0x0000000000041947 */ /* 0x000fea0003800000 */
[----:B------:R-:W-:Y:S01]  /*3010*/  BPT.TRAP 0x1 ;  /* 0x000000040000795c */ /* 0x000fe20000300000 */
.L_x_28:
[----:B------:R-:W-:Y:S01]  /*3020*/  UIADD3 UR5, UR5, 0x1, URZ ;  /* 0x0000000105057890 */ /* 0x000fe2000fffe03f */
[C---:B------:R-:W-:Y:S01]  /*3030*/  ISETP.GT.AND P1, PT, R0.reuse, 0x1, PT ;  /* 0x000000010000780c */ /* 0x040fe20003f24270 */
[----:B------:R-:W-:Y:S01]  /*3040*/  UIADD3 UR4, UR4, 0x1, URZ ;  /* 0x0000000104047890 */ /* 0x000fe2000fffe03f */
[----:B------:R-:W-:Y:S01]  /*3050*/  VIADD R0, R0, 0xffffffff ;  /* 0xffffffff00007836 */ /* 0x000fe20000000000 */
[----:B------:R-:W-:Y:S02]  /*3060*/  UISETP.NE.AND UP0, UPT, UR5, 0xa, UPT ;  /* 0x0000000a0500788c */ /* 0x000fe4000bf05270 */
[----:B------:R-:W-:Y:S02]  /*3070*/  UISETP.NE.AND UP1, UPT, UR4, 0xa, UPT ;  /* 0x0000000a0400788c */ /* 0x000fe4000bf25270 */
[----:B------:R-:W-:Y:S02]  /*3080*/  USEL UR6, URZ, 0x1, UP0 ;  /* 0x000000013f067887 */ /* 0x000fe40008000000 */
[----:B------:R-:W-:-:S02]  /*3090*/  USEL UR5, UR5, URZ, UP0 ;  /* 0x0000003f05057287 */ /* 0x000fc40008000000 */
[----:B------:R-:W-:Y:S02]  /*30a0*/  USEL UR4, UR4, URZ, UP1 ;  /* 0x0000003f04047287 */ /* 0x000fe40008800000 */
[----:B------:R-:W-:Y:S01]  /*30b0*/  LOP3.LUT R5, R5, UR6, RZ, 0x3c, !PT ;  /* 0x0000000605057c12 */ /* 0x000fe2000f8e3cff */
[----:B------:R-:W-:Y:S09]  /*30c0*/  @P1 BRA `(.L_x_29) ;  /* 0xfffffff000a81947 */ /* 0x000ff2000383ffff */
.L_x_22:
[----:B------:R-:W3:Y:S01]  /*30d0*/  LDC R0, c[0x0][0x28c] ;  /* 0x0000a300ff007b82 */ /* 0x000ee20000000800 */
[----:B------:R4:W-:Y:S01]  /*30e0*/  SYNCS.ARRIVE.TRANS64.A1T0 RZ, [R86+UR42], RZ ;  /* 0x000000ff56ff79a7 */ /* 0x0009e2000810002a */
[----:B---3--:R-:W-:-:S13]  /*30f0*/  ISETP.GE.AND P1, PT, R0, 0x1, PT ;  /* 0x000000010000780c */ /* 0x008fda0003f26270 */
[----:B----4-:R-:W-:Y:S05]  /*3100*/  @!P1 BRA `(.L_x_30) ;  /* 0x0000000000349947 */ /* 0x010fea0003800000 */
[----:B------:R-:W-:Y:S05]  /*3110*/  @!P0 BRA `(.L_x_31) ;  /* 0x0000000000048947 */ /* 0x000fea0003800000 */
[----:B------:R-:W-:Y:S01]  /*3120*/  BPT.TRAP 0x1 ;  /* 0x000000040000795c */ /* 0x000fe20000300000 */
.L_x_31:
[----:B------:R-:W-:Y:S01]  /*3130*/  UIADD3 UR6, UR43, UR36, URZ ;  /* 0x000000242b067290 */ /* 0x000fe2000fffe03f */
[----:B------:R-:W-:-:S03]  /*3140*/  ISETP.GT.U32.AND P0, PT, R16, 0x1, PT ;  /* 0x000000011000780c */ /* 0x000fc60003f04070 */
[----:B------:R-:W-:-:S04]  /*3150*/  UIMAD.WIDE.U32 UR4, UR6, -0x33333333, URZ ;  /* 0xcccccccd060478a5 */ /* 0x000fc8000f8e003f */
[----:B------:R-:W-:-:S04]  /*3160*/  USHF.R.U32.HI UR4, URZ, 0x3, UR5 ;  /* 0x000000033f047899 */ /* 0x000fc80008011605 */
[----:B------:R-:W-:-:S04]  /*3170*/  UIMAD UR6, UR4, -0xa, UR6 ;  /* 0xfffffff6040678a4 */ /* 0x000fc8000f8e0206 */
[----:B------:R-:W-:-:S04]  /*3180*/  ULEA UR6, UR6, UR40, 0x3 ;  /* 0x0000002806067291 */ /* 0x000fc8000f8e183f */
[----:B------:R-:W-:-:S04]  /*3190*/  UIADD3 UR6, UR6, 0x50, URZ ;  /* 0x0000005006067890 */ /* 0x000fc8000fffe03f */
[----:B------:R-:W-:-:S09]  /*31a0*/  UPRMT UR6, URZ, 0x654, UR6 ;  /* 0x000006543f067896 */ /* 0x000fd20008000006 */
[----:B------:R-:W-:Y:S01]  /*31b0*/  SYNCS.ARRIVE.TRANS64.RED.A1T0 RZ, [UR6], RZ ;  /* 0x000000ffffff79a7 */ /* 0x000fe20008100406 */
[----:B------:R-:W-:Y:S05]  /*31c0*/  @P0 BRA `(.L_x_30) ;  /* 0x0000000000040947 */ /* 0x000fea0003800000 */
[----:B------:R-:W-:Y:S01]  /*31d0*/  BPT.TRAP 0x1 ;  /* 0x000000040000795c */ /* 0x000fe20000300000 */
.L_x_30:
[----:B------:R-:W-:Y:S01]  /*31e0*/  SHF.L.U32 R0, R91, 0x1f, RZ ;  /* 0x0000001f5b007819 */ /* 0x000fe200000006ff */
[----:B------:R-:W-:Y:S01]  /*31f0*/  UIADD3 UR36, UR39, UR36, URZ ;  /* 0x0000002427247290 */ /* 0x000fe2000fffe03f */
[----:B------:R-:W3:Y:S01]  /*3200*/  LDC R7, c[0x0][0x288] ;  /* 0x0000a200ff077b82 */ /* 0x000ee20000000800 */
[----:B------:R-:W-:Y:S01]  /*3210*/  UISETP.GE.U32.AND UP1, UPT, UR39, 0xa, UPT ;  /* 0x0000000a2700788c */ /* 0x000fe2000bf26070 */
[----:B------:R-:W-:Y:S01]  /*3220*/  IMAD.SHL.U32 R8, R84, 0x2, RZ ;  /* 0x0000000254087824 */ /* 0x000fe200078e00ff */
[----:B------:R-:W-:Y:S02]  /*3230*/  UISETP.GT.U32.AND UP0, UPT, UR36, 0x9, UPT ;  /* 0x000000092400788c */ /* 0x000fe4000bf04070 */
[----:B------:R-:W-:Y:S02]  /*3240*/  UIMAD.WIDE.U32 UR4, UR36, -0x33333333, URZ ;  /* 0xcccccccd240478a5 */ /* 0x000fe4000f8e003f */
[----:B------:R-:W-:Y:S01]  /*3250*/  UISETP.LT.U32.AND UP0, UPT, UR39, 0xa, UP0 ;  /* 0x0000000a2700788c */ /* 0x000fe20008701070 */
[----:B------:R-:W4:Y:S01]  /*3260*/  SYNCS.PHASECHK.TRANS64.TRYWAIT P0, [R85+UR41+0x10], R0 ;  /* 0x00001000550075a7 */ /* 0x000f220008000169 */
[----:B------:R-:W-:Y:S01]  /*3270*/  USHF.R.U32.HI UR4, URZ, 0x3, UR5 ;  /* 0x000000033f047899 */ /* 0x000fe20008011605 */
[----:B------:R-:W-:Y:S01]  /*3280*/  SHF.R.S32.HI R9, RZ, 0x1f, R8 ;  /* 0x0000001fff097819 */ /* 0x000fe20000011408 */
[----:B------:R-:W-:-:S02]  /*3290*/  USEL UR6, URZ, 0x1, !UP0 ;  /* 0x000000013f067887 */ /* 0x000fc4000c000000 */
[----:B------:R-:W-:Y:S02]  /*32a0*/  UIMAD UR36, UR4, -0xa, UR36 ;  /* 0xfffffff6042478a4 */ /* 0x000fe4000f8e0224 */
[----:B------:R-:W-:-:S04]  /*32b0*/  ULOP3.LUT UR37, UR37, UR6, URZ, 0x3c, !UPT ;  /* 0x0000000625257292 */ /* 0x000fc8000f8e3c3f */
[----:B------:R-:W-:Y:S01]  /*32c0*/  @UP1 ULOP3.LUT UR37, UR37, 0x1, UR4, 0x78, !UPT ;  /* 0x0000000125251892 */ /* 0x000fe2000f8e7804 */
[----:B---34-:R-:W-:Y:S11]  /*32d0*/  @!P0 BRA `(.L_x_32) ;  /* 0x0000004800f88947 */ /* 0x018ff60003800000 */
.L_x_180:
[----:B---3--:R-:W-:Y:S01]  /*32e0*/  IMAD.SHL.U32 R0, R19, 0x40, RZ ;  /* 0x0000004013007824 */ /* 0x008fe200078e00ff */
[----:B------:R-:W-:Y:S01]  /*32f0*/  ULDC UR6, c[0x0][0x284] ;  /* 0x0000a10000067ab9 */ /* 0x000fe20000000800 */
[----:B------:R-:W-:Y:S01]  /*3300*/  IMAD R11, R22, 0x70, RZ ;  /* 0x00000070160b7824 */ /* 0x000fe200078e02ff */
[----:B------:R-:W-:Y:S01]  /*3310*/  SHF.R.S32.HI R21, RZ, 0x1f, R2 ;  /* 0x0000001fff157819 */ /* 0x000fe20000011402 */
[----:B------:R-:W-:Y:S01]  /*3320*/  ULDC.64 UR4, c[0x0][0x5d0] ;  /* 0x0001740000047ab9 */ /* 0x000fe20000000a00 */
[----:B------:R-:W-:Y:S01]  /*3330*/  ISETP.GE.AND P0, PT, R0, UR6, PT ;  /* 0x0000000600007c0c */ /* 0x000fe2000bf06270 */
[----:B--2---:R-:W-:Y:S01]  /*3340*/  IMAD.WIDE.U32 R4, R2, UR4, R8 ;  /* 0x0000000402047c25 */ /* 0x004fe2000f8e0008 */
[----:B------:R-:W-:Y:S02]  /*3350*/  SHF.R.S32.HI R20, RZ, 0x1f, R11 ;  /* 0x0000001fff147819 */ /* 0x000fe4000001140b */
[----:B------:R-:W-:Y:S01]  /*3360*/  ISETP.GE.OR P0, PT, R11, R7, P0 ;  /* 0x000000070b00720c */ /* 0x000fe20000706670 */
[----:B-1----:R-:W-:Y:S01]  /*3370*/  IMAD R3, R21, UR4, RZ ;  /* 0x0000000415037c24 */ /* 0x002fe2000f8e02ff */
[----:B------:R-:W-:-:S03]  /*3380*/  IADD3 R4, P1, R11, R4, RZ ;  /* 0x000000040b047210 */ /* 0x000fc60007f3e0ff */
[----:B------:R-:W-:-:S05]  /*3390*/  IMAD R3, R2, UR5, R3 ;  /* 0x0000000502037c24 */ /* 0x000fca000f8e0203 */
[----:B------:R-:W-:-:S03]  /*33a0*/  IADD3.X R5, R20, R5, R3, P1, !PT ;  /* 0x0000000514057210 */ /* 0x000fc60000ffe403 */
[----:B------:R-:W-:Y:S05]  /*33b0*/  @P0 BRA `(.L_x_33) ;  /* 0x0000003000000947 */ /* 0x000fea0003800000 */
[----:B0-----:R-:W0:Y:S01]  /*33c0*/  LDC.64 R12, c[0x0][0x5c8] ;  /* 0x00017200ff0c7b82 */ /* 0x001e220000000a00 */
[----:B------:R-:W-:Y:S01]  /*33d0*/  IMAD.WIDE R14, R19, 0x40, R82 ;  /* 0x00000040130e7825 */ /* 0x000fe200078e0252 */
[----:B------:R-:W-:Y:S01]  /*33e0*/  ULDC.64 UR4, c[0x0][0x5c0] ;  /* 0x0001700000047ab9 */ /* 0x000fe20000000a00 */
[----:B------:R-:W-:Y:S02]  /*33f0*/  BSSY B0, `(.L_x_33) ;  /* 0x00002fc000007945 */ /* 0x000fe40003800000 */
[----:B------:R-:W-:Y:S02]  /*3400*/  IMAD R10, R84, -0x2, R7 ;  /* 0xfffffffe540a7824 */ /* 0x000fe400078e0207 */
[----:B------:R-:W-:Y:S02]  /*3410*/  IMAD.IADD R0, R89, 0x1, -R0 ;  /* 0x0000000159007824 */ /* 0x000fe400078e0a00 */
[----:B------:R-:W-:Y:S02]  /*3420*/  IMAD.IADD R10, R10, 0x1, -R11 ;  /* 0x000000010a0a7824 */ /* 0x000fe400078e0a0b */
[----:B0-----:R-:W-:-:S02]  /*3430*/  IMAD R3, R15, R12, RZ ;  /* 0x0000000c0f037224 */ /* 0x001fc400078e02ff */
[----:B------:R-:W-:-:S04]  /*3440*/  IMAD.WIDE.U32 R4, R14, R12, R4 ;  /* 0x0000000c0e047225 */ /* 0x000fc800078e0004 */
[----:B------:R-:W-:Y:S01]  /*3450*/  IMAD R3, R14, R13, R3 ;  /* 0x0000000d0e037224 */ /* 0x000fe200078e0203 */
[----:B------:R-:W-:-:S03]  /*3460*/  IADD3 R4, P0, R4, UR4, RZ ;  /* 0x0000000404047c10 */ /* 0x000fc6000ff1e0ff */
[----:B------:R-:W-:Y:S01]  /*3470*/  IMAD.IADD R3, R5, 0x1, R3 ;  /* 0x0000000105037824 */ /* 0x000fe200078e0203 */
[----:B------:R-:W-:-:S04]  /*3480*/  LEA R6, P1, R12, R4, 0x3 ;  /* 0x000000040c067211 */ /* 0x000fc800078218ff */
[----:B------:R-:W-:Y:S02]  /*3490*/  IADD3.X R5, R3, UR5, RZ, P0, !PT ;  /* 0x0000000503057c10 */ /* 0x000fe400087fe4ff */
[----:B-----5:R-:W-:Y:S02]  /*34a0*/  ISETP.NE.AND P0, PT, R81, RZ, PT ;  /* 0x000000ff5100720c */ /* 0x020fe40003f05270 */
[----:B------:R-:W-:-:S11]  /*34b0*/  LEA.HI.X R7, R12, R5, R13, 0x3, P1 ;  /* 0x000000050c077211 */ /* 0x000fd600008f1c0d */
[----:B------:R-:W-:Y:S05]  /*34c0*/  @!P0 BRA `(.L_x_34) ;  /* 0x0000002000a88947 */ /* 0x000fea0003800000 */
[----:B------:R-:W0:Y:S01]  /*34d0*/  LDC.64 R92, c[0x0][0x5b0] ;  /* 0x00016c00ff5c7b82 */ /* 0x000e220000000a00 */
[----:B------:R-:W-:Y:S01]  /*34e0*/  ULDC.64 UR4, c[0x0][0x5b8] ;  /* 0x00016e0000047ab9 */ /* 0x000fe20000000a00 */
[----:B------:R-:W-:Y:S01]  /*34f0*/  ISETP.GE.AND P3, PT, R10, 0x1, PT ;  /* 0x000000010a00780c */ /* 0x000fe20003f66270 */
[----:B------:R-:W-:Y:S01]  /*3500*/  IMAD.WIDE.U32 R8, R2, UR4, R8 ;  /* 0x0000000402087c25 */ /* 0x000fe2000f8e0008 */
[----:B------:R-:W-:Y:S02]  /*3510*/  BSSY B1, `(.L_x_35) ;  /* 0x000000e000017945 */ /* 0x000fe40003800000 */
[----:B------:R-:W-:Y:S01]  /*3520*/  ISETP.LT.OR P1, PT, R0, 0x1, !P3 ;  /* 0x000000010000780c */ /* 0x000fe20005f21670 */
[----:B------:R-:W-:Y:S01]  /*3530*/  IMAD R3, R21, UR4, RZ ;  /* 0x0000000415037c24 */ /* 0x000fe2000f8e02ff */
[----:B------:R-:W1:Y:S01]  /*3540*/  LDC.64 R94, c[0x0][0x5a8] ;  /* 0x00016a00ff5e7b82 */ /* 0x000e620000000a00 */
[----:B------:R-:W-:Y:S02]  /*3550*/  IADD3 R12, P0, R11, R8, RZ ;  /* 0x000000080b0c7210 */ /* 0x000fe40007f1e0ff */
[----:B------:R-:W-:-:S05]  /*3560*/  IMAD R3, R2, UR5, R3 ;  /* 0x0000000502037c24 */ /* 0x000fca000f8e0203 */
[----:B------:R-:W-:Y:S01]  /*3570*/  IADD3.X R13, R20, R9, R3, P0, !PT ;  /* 0x00000009140d7210 */ /* 0x000fe200007fe403 */
[-C--:B0-----:R-:W-:Y:S02]  /*3580*/  IMAD R8, R15, R92.reuse, RZ ;  /* 0x0000005c0f087224 */ /* 0x081fe400078e02ff */
[----:B------:R-:W-:-:S04]  /*3590*/  IMAD.WIDE.U32 R2, R14, R92, R12 ;  /* 0x0000005c0e027225 */ /* 0x000fc800078e000c */
[----:B------:R-:W-:Y:S01]  /*35a0*/  IMAD R19, R14, R93, R8 ;  /* 0x0000005d0e137224 */ /* 0x000fe200078e0208 */
[----:B-1----:R-:W-:-:S04]  /*35b0*/  IADD3 R2, P0, R2, R94, RZ ;  /* 0x0000005e02027210 */ /* 0x002fc80007f1e0ff */
[----:B------:R-:W-:Y:S01]  /*35c0*/  IADD3.X R3, R95, R3, R19, P0, !PT ;  /* 0x000000035f037210 */ /* 0x000fe200007fe413 */
[----:B------:R-:W-:Y:S08]  /*35d0*/  @P1 BRA `(.L_x_36) ;  /* 0x0000000000041947 */ /* 0x000ff00003800000 */
[----:B------:R0:W5:Y:S02]  /*35e0*/  LDG.E.U8 R90, desc[UR46][R2.64] ;  /* 0x0000002e025a7981 */ /* 0x000164000c1e1100 */
.L_x_36:
[----:B------:R-:W-:Y:S05]  /*35f0*/  BSYNC B1 ;  /* 0x0000000000017941 */ /* 0x000fea0003800000 */
.L_x_35:
[----:B-----5:R-:W-:Y:S01]  /*3600*/  LOP3.LUT R11, R90, 0xffff, RZ, 0xc0, !PT ;  /* 0x0000ffff5a0b7812 */ /* 0x020fe200078ec0ff */
[----:B------:R-:W-:Y:S01]  /*3610*/  IMAD.SHL.U32 R8, R92, 0x8, RZ ;  /* 0x000000085c087824 */ /* 0x000fe200078e00ff */
[----:B------:R-:W-:Y:S01]  /*3620*/  ISETP.GE.AND P2, PT, R10, 0x2, PT ;  /* 0x000000020a00780c */ /* 0x000fe20003f46270 */
[----:B------:R-:W-:Y:S01]  /*3630*/  BSSY B1, `(.L_x_37) ;  /* 0x000000e000017945 */ /* 0x000fe20003800000 */
[----:B------:R-:W-:Y:S02]  /*3640*/  PRMT R20, R11, 0x8880, RZ ;  /* 0x000088800b147816 */ /* 0x000fe400000000ff */
[----:B------:R-:W-:Y:S02]  /*3650*/  ISETP.LT.OR P0, PT, R0, 0x1, !P2 ;  /* 0x000000010000780c */ /* 0x000fe40005701670 */
[----:B------:R-:W-:Y:S01]  /*3660*/  SHF.L.U64.HI R9, R92, 0x3, R93 ;  /* 0x000000035c097819 */ /* 0x000fe2000001025d */
[----:B------:R-:W-:-:S04]  /*3670*/  IMAD R11, R20, R81, RZ ;  /* 0x00000051140b7224 */ /* 0x000fc800078e02ff */
[----:B------:R-:W-:Y:S02]  /*3680*/  @!P1 IMAD R15, R72, R80, R11 ;  /* 0x00000050480f9224 */ /* 0x000fe400078e020b */
[----:B------:R-:W-:-:S03]  /*3690*/  IMAD.WIDE.U32 R8, R14, R92, R8 ;  /* 0x0000005c0e087225 */ /* 0x000fc600078e0008 */
[----:B------:R1:W-:Y:S01]  /*36a0*/  @!P1 STG.E.U8 desc[UR46][R4.64], R15 ;  /* 0x0000000f04009986 */ /* 0x0003e2000c10112e */
[----:B------:R-:W-:Y:S01]  /*36b0*/  IMAD.IADD R19, R19, 0x1, R9 ;  /* 0x0000000113137824 */ /* 0x000fe200078e0209 */
[----:B------:R-:W-:Y:S01]  /*36c0*/  IADD3 R8, P4, P5, R12, R94, R8 ;  /* 0x0000005e0c087210 */ /* 0x000fe20007d9e008 */
[----:B------:R-:W-:-:S12]  /*36d0*/  @P0 BRA `(.L_x_38) ;  /* 0x00000000000c0947 */ /* 0x000fd80003800000 */
[----:B------:R-:W2:Y:S02]  /*36e0*/  LDG.E.U8 R90, desc[UR46][R2.64+0x1] ;  /* 0x0000012e025a7981 */ /* 0x000ea4000c1e1100 */
[----:B--2---:R-:W-:-:S05]  /*36f0*/  PRMT R14, R90, 0x8880, RZ ;  /* 0x000088805a0e7816 */ /* 0x004fca00000000ff */
[----:B------:R-:W-:-:S07]  /*3700*/  IMAD R11, R14, R81, RZ ;  /* 0x000000510e0b7224 */ /* 0x000fce00078e02ff */
.L_x_38:
[----:B------:R-:W-:Y:S05]  /*3710*/  BSYNC B1 ;  /* 0x0000000000017941 */ /* 0x000fea0003800000 */
.L_x_37:
[----:B------:R-:W-:Y:S01]  /*3720*/  ISETP.LT.OR P3, PT, R0, 0x9, !P3 ;  /* 0x000000090000780c */ /* 0x000fe20005f61670 */
[----:B------:R-:W-:Y:S01]  /*3730*/  @!P0 IMAD R73, R73, R80, R11 ;  /* 0x0000005049498224 */ /* 0x000fe200078e020b */
[C---:B------:R-:W-:Y:S01]  /*3740*/  ISETP.GE.AND P1, PT, R10.reuse, 0x9, PT ;  /* 0x000000090a00780c */ /* 0x040fe20003f26270 */
[----:B------:R-:W-:Y:S01]  /*3750*/  BSSY B1, `(.L_x_39) ;  /* 0x000000b000017945 */ /* 0x000fe20003800000 */
[----:B------:R-:W-:Y:S02]  /*3760*/  IADD3.X R9, R13, R95, R19, P4, P5 ;  /* 0x0000005f0d097210 */ /* 0x000fe400027ea413 */
[----:B------:R2:W-:Y:S01]  /*3770*/  @!P0 STG.E.U8 desc[UR46][R4.64+0x1], R73 ;  /* 0x0000014904008986 */ /* 0x0005e2000c10112e */
[----:B------:R-:W-:Y:S02]  /*3780*/  ISETP.GE.AND P0, PT, R10, 0xa, PT ;  /* 0x0000000a0a00780c */ /* 0x000fe40003f06270 */
[C---:B------:R-:W-:Y:S02]  /*3790*/  ISETP.LT.OR P2, PT, R0.reuse, 0x9, !P2 ;  /* 0x000000090000780c */ /* 0x040fe40005741670 */
[----:B------:R-:W-:-:S02]  /*37a0*/  ISETP.LT.OR P5, PT, R0, 0x1, !P1 ;  /* 0x000000010000780c */ /* 0x000fc40004fa1670 */
[----:B------:R-:W-:Y:S01]  /*37b0*/  ISETP.LT.OR P4, PT, R0, 0x1, !P0 ;  /* 0x000000010000780c */ /* 0x000fe20004781670 */
[----:B------:R-:W-:-:S12]  /*37c0*/  @P3 BRA `(.L_x_40) ;  /* 0x00000000000c3947 */ /* 0x000fd80003800000 */
[----:B------:R-:W3:Y:S02]  /*37d0*/  LDG.E.U8 R90, desc[UR46][R8.64] ;  /* 0x0000002e085a7981 */ /* 0x000ee4000c1e1100 */
[----:B---3--:R-:W-:-:S05]  /*37e0*/  PRMT R12, R90, 0x8880, RZ ;  /* 0x000088805a0c7816 */ /* 0x008fca00000000ff */
[----:B------:R-:W-:-:S07]  /*37f0*/  IMAD R11, R12, R81, RZ ;  /* 0x000000510c0b7224 */ /* 0x000fce00078e02ff */
.L_x_40:
[----:B------:R-:W-:Y:S05]  /*3800*/  BSYNC B1 ;  /* 0x0000000000017941 */ /* 0x000fea0003800000 */
.L_x_39:
[----:B------:R-:W-:Y:S01]  /*3810*/  @!P3 IMAD R13, R74, R80, R11 ;  /* 0x000000504a0db224 */ /* 0x000fe200078e020b */
[----:B------:R-:W-:Y:S04]  /*3820*/  BSSY B1, `(.L_x_41) ;  /* 0x0000006000017945 */ /* 0x000fe80003800000 */
[----:B------:R3:W-:Y:S01]  /*3830*/  @!P3 STG.E.U8 desc[UR46][R6.64], R13 ;  /* 0x0000000d0600b986 */ /* 0x0007e2000c10112e */
[----:B------:R-:W-:Y:S05]  /*3840*/  @P2 BRA `(.L_x_42) ;  /* 0x00000000000c2947 */ /* 0x000fea0003800000 */
[----:B------:R-:W4:Y:S02]  /*3850*/  LDG.E.U8 R90, desc[UR46][R8.64+0x1] ;  /* 0x0000012e085a7981 */ /* 0x000f24000c1e1100 */
[----:B----4-:R-:W-:-:S05]  /*3860*/  PRMT R12, R90, 0x8880, RZ ;  /* 0x000088805a0c7816 */ /* 0x010fca00000000ff */
[----:B------:R-:W-:-:S07]  /*3870*/  IMAD R11, R12, R81, RZ ;  /* 0x000000510c0b7224 */ /* 0x000fce00078e02ff */
.L_x_42:
[----:B------:R-:W-:Y:S05]  /*3880*/  BSYNC B1 ;  /* 0x0000000000017941 */ /* 0x000fea0003800000 */
.L_x_41:
[----:B------:R-:W-:Y:S01]  /*3890*/  @!P2 IMAD R75, R75, R80, R11 ;  /* 0x000000504b4ba224 */ /* 0x000fe200078e020b */
[----:B------:R-:W-:Y:S04]  /*38a0*/  BSSY B1, `(.L_x_43) ;  /* 0x0000006000017945 */ /* 0x000fe80003800000 */
[----:B------:R4:W-:Y:S01]  /*38b0*/  @!P2 STG.E.U8 desc[UR46][R6.64+0x1], R75 ;  /* 0x0000014b0600a986 */ /* 0x0009e2000c10112e */
[----:B------:R-:W-:Y:S05]  /*38c0*/  @P5 BRA `(.L_x_44) ;  /* 0x00000000000c5947 */ /* 0x000fea0003800000 */
[----:B------:R-:W5:Y:S02]  /*38d0*/  LDG.E.U8 R90, desc[UR46][R2.64+0x8] ;  /* 0x0000082e025a7981 */ /* 0x000f64000c1e1100 */
[----:B-----5:R-:W-:-:S05]  /*38e0*/  PRMT R12, R90, 0x8880, RZ ;  /* 0x000088805a0c7816 */ /* 0x020fca00000000ff */
[----:B------:R-:W-:-:S07]  /*38f0*/  IMAD R11, R12, R81, RZ ;  /* 0x000000510c0b7224 */ /* 0x000fce00078e02ff */
.L_x_44:
[----:B------:R-:W-:Y:S05]  /*3900*/  BSYNC B1 ;  /* 0x0000000000017941 */ /* 0x000fea0003800000 */
.L_x_43:
[----:B---3--:R-:W-:Y:S01]  /*3910*/  @!P5 IMAD R13, R76, R80, R11 ;  /* 0x000000504c0dd224 */ /* 0x008fe200078e020b */
[----:B------:R-:W-:Y:S04]  /*3920*/  BSSY B1, `(.L_x_45) ;  /* 0x0000006000017945 */ /* 0x000fe80003800000 */
[----:B------:R3:W-:Y:S01]  /*3930*/  @!P5 STG.E.U8 desc[UR46][R4.64+0x8], R13 ;  /* 0x0000080d0400d986 */ /* 0x0007e2000c10112e */
[----:B------:R-:W-:Y:S05]  /*3940*/  @P4 BRA `(.L_x_46) ;  /* 0x00000000000c4947 */ /* 0x000fea0003800000 */
[----:B------:R-:W5:Y:S02]  /*3950*/  LDG.E.U8 R90, desc[UR46][R2.64+0x9] ;  /* 0x0000092e025a7981 */ /* 0x000f64000c1e1100 */
[----:B-----5:R-:W-:-:S05]  /*3960*/  PRMT R12, R90, 0x8880, RZ ;  /* 0x000088805a0c7816 */ /* 0x020fca00000000ff */
[----:B------:R-:W-:-:S07]  /*3970*/  IMAD R11, R12, R81, RZ ;  /* 0x000000510c0b7224 */ /* 0x000fce00078e02ff */
.L_x_46:
[----:B------:R-:W-:Y:S05]  /*3980*/  BSYNC B1 ;  /* 0x0000000000017941 */ /* 0x000fea0003800000 */
.L_x_45:
[----:B------:R-:W-:Y:S01]  /*3990*/  ISETP.LT.OR P1, PT, R0, 0x9, !P1 ;  /* 0x000000090000780c */ /* 0x000fe20004f21670 */
[----:B------:R-:W-:Y:S01]  /*39a0*/  @!P4 IMAD R77, R77, R80, R11 ;  /* 0x000000504d4dc224 */ /* 0x000fe200078e020b */
[C---:B------:R-:W-:Y:S01]  /*39b0*/  ISETP.GE.AND P3, PT, R10.reuse, 0x11, PT ;  /* 0x000000110a00780c */ /* 0x040fe20003f66270 */
[----:B------:R-:W-:Y:S01]  /*39c0*/  BSSY B1, `(.L_x_47) ;  /* 0x000000a000017945 */ /* 0x000fe20003800000 */
[----:B------:R-:W-:Y:S02]  /*39d0*/  ISETP.GE.AND P2, PT, R10, 0x12, PT ;  /* 0x000000120a00780c */ /* 0x000fe40003f46270 */
[----:B------:R0:W-:Y:S01]  /*39e0*/  @!P4 STG.E.U8 desc[UR46][R4.64+0x9], R77 ;  /* 0x0000094d0400c986 */ /* 0x0001e2000c10112e */
[C---:B------:R-:W-:Y:S02]  /*39f0*/  ISETP.LT.OR P0, PT, R0.reuse, 0x9, !P0 ;  /* 0x000000090000780c */ /* 0x040fe40004701670 */
[C---:B------:R-:W-:Y:S02]  /*3a00*/  ISETP.LT.OR P5, PT, R0.reuse, 0x1, !P3 ;  /* 0x000000010000780c */ /* 0x040fe40005fa1670 */
[----:B------:R-:W-:-:S02]  /*3a10*/  ISETP.LT.OR P4, PT, R0, 0x1, !P2 ;  /* 0x000000010000780c */ /* 0x000fc40005781670 */
[----:B------:R-:W-:Y:S11]  /*3a20*/  @P1 BRA `(.L_x_48) ;  /* 0x00000000000c1947 */ /* 0x000ff60003800000 */
[----:B------:R-:W5:Y:S02]  /*3a30*/  LDG.E.U8 R90, desc[UR46][R8.64+0x8] ;  /* 0x0000082e085a7981 */ /* 0x000f64000c1e1100 */
[----:B-----5:R-:W-:-:S05]  /*3a40*/  PRMT R12, R90, 0x8880, RZ ;  /* 0x000088805a0c7816 */ /* 0x020fca00000000ff */
[----:B------:R-:W-:-:S07]  /*3a50*/  IMAD R11, R12, R81, RZ ;  /* 0x000000510c0b7224 */ /* 0x000fce00078e02ff */
.L_x_48:
[----:B------:R-:W-:Y:S05]  /*3a60*/  BSYNC B1 ;  /* 0x0000000000017941 */ /* 0x000fea0003800000 */
.L_x_47:
[----:B---3--:R-:W-:Y:S01]  /*3a70*/  @!P1 IMAD R13, R78, R80, R11 ;  /* 0x000000504e0d9224 */ /* 0x008fe200078e020b */
[----:B------:R-:W-:Y:S04]  /*3a80*/  BSSY B1, `(.L_x_49) ;  /* 0x0000006000017945 */ /* 0x000fe80003800000 */
[----:B------:R3:W-:Y:S01]  /*3a90*/  @!P1 STG.E.U8 desc[UR46][R6.64+0x8], R13 ;  /* 0x0000080d06009986 */ /* 0x0007e2000c10112e */
[----:B------:R-:W-:Y:S05]  /*3aa0*/  @P0 BRA `(.L_x_50) ;  /* 0x00000000000c0947 */ /* 0x000fea0003800000 */
[----:B------:R-:W5:Y:S02]  /*3ab0*/  LDG.E.U8 R90, desc[UR46][R8.64+0x9] ;  /* 0x0000092e085a7981 */ /* 0x000f64000c1e1100 */
[----:B-----5:R-:W-:-:S05]  /*3ac0*/  PRMT R12, R90, 0x8880, RZ ;  /* 0x000088805a0c7816 */ /* 0x020fca00000000ff */
[----:B------:R-:W-:-:S07]  /*3ad0*/  IMAD R11, R12, R81, RZ ;  /* 0x000000510c0b7224 */ /* 0x000fce00078e02ff */
.L_x_50:
[----:B------:R-:W-:Y:S05]  /*3ae0*/  BSYNC B1 ;  /* 0x0000000000017941 */ /* 0x000fea0003800000 */
.L_x_49:
[----:B------:R-:W-:Y:S01]  /*3af0*/  @!P0 IMAD R79, R79, R80, R11 ;  /* 0x000000504f4f8224 */ /* 0x000fe200078e020b */
[----:B------:R-:W-:Y:S04]  /*3b00*/  BSSY B1, `(.L_x_51) ;  /* 0x0000006000017945 */ /* 0x000fe80003800000 */
[----:B------:R0:W-:Y:S01]  /*3b10*/  @!P0 STG.E.U8 desc[UR46][R6.64+0x9], R79 ;  /* 0x0000094f06008986 */ /* 0x0001e2000c10112e */
[----:B------:R-:W-:Y:S05]  /*3b20*/  @P5 BRA `(.L_x_52) ;  /* 0x00000000000c5947 */ /* 0x000fea0003800000 */
[----:B------:R-:W5:Y:S02]  /*3b30*/  LDG.E.U8 R90, desc[UR46][R2.64+0x10] ;  /* 0x0000102e025a7981 */ /* 0x000f64000c1e1100 */
[----:B-----5:R-:W-:-:S05]  /*3b40*/  PRMT R12, R90, 0x8880, RZ ;  /* 0x000088805a0c7816 */ /* 0x020fca00000000ff */
[----:B------:R-:W-:-:S07]  /*3b50*/  IMAD R11, R12, R81, RZ ;  /* 0x000000510c0b7224 */ /* 0x000fce00078e02ff */
.L_x_52:
[----:B------:R-:W-:Y:S05]  /*3b60*/  BSYNC B1 ;  /* 0x0000000000017941 */ /* 0x000fea0003800000 */
.L_x_51:
[----:B---3--:R-:W-:Y:S01]  /*3b70*/  @!P5 IMAD R13, R64, R80, R11 ;  /* 0x00000050400dd224 */ /* 0x008fe200078e020b */
[----:B------:R-:W-:Y:S04]  /*3b80*/  BSSY B1, `(.L_x_53) ;  /* 0x0000006000017945 */ /* 0x000fe80003800000 */
[----:B------:R3:W-:Y:S01]  /*3b90*/  @!P5 STG.E.U8 desc[UR46][R4.64+0x10], R13 ;  /* 0x0000100d0400d986 */ /* 0x0007e2000c10112e */
[----:B------:R-:W-:Y:S05]  /*3ba0*/  @P4 BRA `(.L_x_54) ;  /* 0x00000000000c4947 */ /* 0x000fea0003800000 */
[----:B------:R-:W5:Y:S02]  /*3bb0*/  LDG.E.U8 R90, desc[UR46][R2.64+0x11] ;  /* 0x0000112e025a7981 */ /* 0x000f64000c1e1100 */
[----:B-----5:R-:W-:-:S05]  /*3bc0*/  PRMT R12, R90, 0x8880, RZ ;  /* 0x000088805a0c7816 */ /* 0x020fca00000000ff */
[----:B------:R-:W-:-:S07]  /*3bd0*/  IMAD R11, R12, R81, RZ ;  /* 0x000000510c0b7224 */ /* 0x000fce00078e02ff */
.L_x_54:
[----:B------:R-:W-:Y:S05]  /*3be0*/  BSYNC B1 ;  /* 0x0000000000017941 */ /* 0x000fea0003800000 */
.L_x_53:
        /* <DEDUP_REMOVED lines=13> */
.L_x_56:
[----:B------:R-:W-:Y:S05]  /*3cc0*/  BSYNC B1 ;  /* 0x0000000000017941 */ /* 0x000fea0003800000 */
.L_x_55:
[----:B---3--:R-:W-:Y:S01]  /*3cd0*/  @!P3 IMAD R13, R66, R80, R11 ;  /* 0x00000050420db224 */ /* 0x008fe200078e020b */
[----:B------:R-:W-:Y:S04]  /*3ce0*/  BSSY B1, `(.L_x_57) ;  /* 0x0000006000017945 */ /* 0x000fe80003800000 */
[----:B------:R3:W-:Y:S01]  /*3cf0*/  @!P3 STG.E.U8 desc[UR46][R6.64+0x10], R13 ;  /* 0x0000100d0600b986 */ /* 0x0007e2000c10112e */
[----:B------:R-:W-:Y:S05]  /*3d00*/  @P2 BRA `(.L_x_58) ;  /* 0x00000000000c2947 */ /* 0x000fea0003800000 */
[----:B------:R-:W5:Y:S02]  /*3d10*/  LDG.E.U8 R90, desc[UR46][R8.64+0x11] ;  /* 0x0000112e085a7981 */ /* 0x000f64000c1e1100 */
[----:B-----5:R-:W-:-:S05]  /*3d20*/  PRMT R12, R90, 0x8880, RZ ;  /* 0x000088805a0c7816 */ /* 0x020fca00000000ff */
[----:B------:R-:W-:-:S07]  /*3d30*/  IMAD R11, R12, R81, RZ ;  /* 0x000000510c0b7224 */ /* 0x000fce00078e02ff */
.L_x_58:
[----:B------:R-:W-:Y:S05]  /*3d40*/  BSYNC B1 ;  /* 0x0000000000017941 */ /* 0x000fea0003800000 */
.L_x_57:
[----:B------:R-:W-:Y:S01]  /*3d50*/  @!P2 IMAD R67, R67, R80, R11 ;  /* 0x000000504343a224 */ /* 0x000fe200078e020b */
[----:B------:R-:W-:Y:S04]  /*3d60*/  BSSY B1, `(.L_x_59) ;  /* 0x0000006000017945 */ /* 0x000fe80003800000 */
[----:B------:R0:W-:Y:S01]  /*3d70*/  @!P2 STG.E.U8 desc[UR46][R6.64+0x11], R67 ;  /* 0x000011430600a986 */ /* 0x0001e2000c10112e */
[----:B------:R-:W-:Y:S05]  /*3d80*/  @P5 BRA `(.L_x_60) ;  /* 0x00000000000c5947 */ /* 0x000fea0003800000 */
[----:B------:R-:W5:Y:S02]  /*3d90*/  LDG.E.U8 R90, desc[UR46][R2.64+0x18] ;  /* 0x0000182e025a7981 */ /* 0x000f64000c1e1100 */
[----:B-----5:R-:W-:-:S05]  /*3da0*/  PRMT R12, R90, 0x8880, RZ ;  /* 0x000088805a0c7816 */ /* 0x020fca00000000ff */
[----:B------:R-:W-:-:S07]  /*3db0*/  IMAD R11, R12, R81, RZ ;  /* 0x000000510c0b7224 */ /* 0x000fce00078e02ff */
.L_x_60:
[----:B------:R-:W-:Y:S05]  /*3dc0*/  BSYNC B1 ;  /* 0x0000000000017941 */ /* 0x000fea0003800000 */
.L_x_59:
[----:B---3--:R-:W-:Y:S01]  /*3dd0*/  @!P5 IMAD R13, R68, R80, R11 ;  /* 0x00000050440dd224 */ /* 0x008fe200078e020b */
[----:B------:R-:W-:Y:S04]  /*3de0*/  BSSY B1, `(.L_x_61) ;  /* 0x0000006000017945 */ /* 0x000fe80003800000 */
[----:B------:R3:W-:Y:S01]  /*3df0*/  @!P5 STG.E.U8 desc[UR46][R4.64+0x18], R13 ;  /* 0x0000180d0400d986 */ /* 0x0007e2000c10112e */
[----:B------:R-:W-:Y:S05]  /*3e00*/  @P4 BRA `(.L_x_62) ;  /* 0x00000000000c4947 */ /* 0x000fea0003800000 */
[----:B------:R-:W5:Y:S02]  /*3e10*/  LDG.E.U8 R90, desc[UR46][R2.64+0x19] ;  /* 0x0000192e025a7981 */ /* 0x000f64000c1e1100 */
[----:B-----5:R-:W-:-:S05]  /*3e20*/  PRMT R12, R90, 0x8880, RZ ;  /* 0x000088805a0c7816 */ /* 0x020fca00000000ff */
[----:B------:R-:W-:-:S07]  /*3e30*/  IMAD R11, R12, R81, RZ ;  /* 0x000000510c0b7224 */ /* 0x000fce00078e02ff */
.L_x_62:
[----:B------:R-:W-:Y:S05]  /*3e40*/  BSYNC B1 ;  /* 0x0000000000017941 */ /* 0x000fea0003800000 */
.L_x_61:
        /* <DEDUP_REMOVED lines=13> */
.L_x_64:
[----:B------:R-:W-:Y:S05]  /*3f20*/  BSYNC B1 ;  /* 0x0000000000017941 */ /* 0x000fea0003800000 */
.L_x_63:
[----:B---3--:R-:W-:Y:S01]  /*3f30*/  @!P1 IMAD R13, R70, R80, R11 ;  /* 0x00000050460d9224 */ /* 0x008fe200078e020b */
[----:B------:R-:W-:Y:S04]  /*3f40*/  BSSY B1, `(.L_x_65) ;  /* 0x0000006000017945 */ /* 0x000fe80003800000 */
[----:B------:R3:W-:Y:S01]  /*3f50*/  @!P1 STG.E.U8 desc[UR46][R6.64+0x18], R13 ;  /* 0x0000180d06009986 */ /* 0x0007e2000c10112e */
[----:B------:R-:W-:Y:S05]  /*3f60*/  @P0 BRA `(.L_x_66) ;  /* 0x00000000000c0947 */ /* 0x000fea0003800000 */
[----:B------:R-:W5:Y:S02]  /*3f70*/  LDG.E.U8 R90, desc[UR46][R8.64+0x19] ;  /* 0x0000192e085a7981 */ /* 0x000f64000c1e1100 */
[----:B-----5:R-:W-:-:S05]  /*3f80*/  PRMT R12, R90, 0x8880, RZ ;  /* 0x000088805a0c7816 */ /* 0x020fca00000000ff */
[----:B------:R-:W-:-:S07]  /*3f90*/  IMAD R11, R12, R81, RZ ;  /* 0x000000510c0b7224 */ /* 0x000fce00078e02ff */
.L_x_66:
[----:B------:R-:W-:Y:S05]  /*3fa0*/  BSYNC B1 ;  /* 0x0000000000017941 */ /* 0x000fea0003800000 */
.L_x_65:
[----:B------:R-:W-:Y:S01]  /*3fb0*/  @!P0 IMAD R71, R71, R80, R11 ;  /* 0x0000005047478224 */ /* 0x000fe200078e020b */
[----:B------:R-:W-:Y:S04]  /*3fc0*/  BSSY B1, `(.L_x_67) ;  /* 0x0000006000017945 */ /* 0x000fe80003800000 */
[----:B------:R0:W-:Y:S01]  /*3fd0*/  @!P0 STG.E.U8 desc[UR46][R6.64+0x19], R71 ;  /* 0x0000194706008986 */ /* 0x0001e2000c10112e */
[----:B------:R-:W-:Y:S05]  /*3fe0*/  @P5 BRA `(.L_x_68) ;  /* 0x00000000000c5947 */ /* 0x000fea0003800000 */
[----:B------:R-:W5:Y:S02]  /*3ff0*/  LDG.E.U8 R90, desc[UR46][R2.64+0x20] ;  /* 0x0000202e025a7981 */ /* 0x000f64000c1e1100 */
[----:B-----5:R-:W-:-:S05]  /*4000*/  PRMT R12, R90, 0x8880, RZ ;  /* 0x000088805a0c7816 */ /* 0x020fca00000000ff */
[----:B------:R-:W-:-:S07]  /*4010*/  IMAD R11, R12, R81, RZ ;  /* 0x000000510c0b7224 */ /* 0x000fce00078e02ff */
.L_x_68:
[----:B------:R-:W-:Y:S05]  /*4020*/  BSYNC B1 ;  /* 0x0000000000017941 */ /* 0x000fea0003800000 */
.L_x_67:
[----:B---3--:R-:W-:Y:S01]  /*4030*/  @!P5 IMAD R13, R56, R80, R11 ;  /* 0x00000050380dd224 */ /* 0x008fe200078e020b */
[----:B------:R-:W-:Y:S04]  /*4040*/  BSSY B1, `(.L_x_69) ;  /* 0x0000006000017945 */ /* 0x000fe80003800000 */
[----:B------:R3:W-:Y:S01]  /*4050*/  @!P5 STG.E.U8 desc[UR46][R4.64+0x20], R13 ;  /* 0x0000200d0400d986 */ /* 0x0007e2000c10112e */
[----:B------:R-:W-:Y:S05]  /*4060*/  @P4 BRA `(.L_x_70) ;  /* 0x00000000000c4947 */ /* 0x000fea0003800000 */
[----:B------:R-:W5:Y:S02]  /*4070*/  LDG.E.U8 R90, desc[UR46][R2.64+0x21] ;  /* 0x0000212e025a7981 */ /* 0x000f64000c1e1100 */
[----:B-----5:R-:W-:-:S05]  /*4080*/  PRMT R12, R90, 0x8880, RZ ;  /* 0x000088805a0c7816 */ /* 0x020fca00000000ff */
[----:B------:R-:W-:-:S07]  /*4090*/  IMAD R11, R12, R81, RZ ;  /* 0x000000510c0b7224 */ /* 0x000fce00078e02ff */
.L_x_70:
[----:B------:R-:W-:Y:S05]  /*40a0*/  BSYNC B1 ;  /* 0x0000000000017941 */ /* 0x000fea0003800000 */
.L_x_69:
        /* <DEDUP_REMOVED lines=13> */
.L_x_72:
[----:B------:R-:W-:Y:S05]  /*4180*/  BSYNC B1 ;  /* 0x0000000000017941 */ /* 0x000fea0003800000 */
.L_x_71:
[----:B---3--:R-:W-:Y:S01]  /*4190*/  @!P3 IMAD R13, R58, R80, R11 ;  /* 0x000000503a0db224 */ /* 0x008fe200078e020b */
[----:B------:R-:W-:Y:S04]  /*41a0*/  BSSY B1, `(.L_x_73) ;  /* 0x0000006000017945 */ /* 0x000fe80003800000 */
[----:B------:R3:W-:Y:S01]  /*41b0*/  @!P3 STG.E.U8 desc[UR46][R6.64+0x20], R13 ;  /* 0x0000200d0600b986 */ /* 0x0007e2000c10112e */
[----:B------:R-:W-:Y:S05]  /*41c0*/  @P2 BRA `(.L_x_74) ;  /* 0x00000000000c2947 */ /* 0x000fea0003800000 */
[----:B------:R-:W5:Y:S02]  /*41d0*/  LDG.E.U8 R90, desc[UR46][R8.64+0x21] ;  /* 0x0000212e085a7981 */ /* 0x000f64000c1e1100 */
[----:B-----5:R-:W-:-:S05]  /*41e0*/  PRMT R12, R90, 0x8880, RZ ;  /* 0x000088805a0c7816 */ /* 0x020fca00000000ff */
[----:B------:R-:W-:-:S07]  /*41f0*/  IMAD R11, R12, R81, RZ ;  /* 0x000000510c0b7224 */ /* 0x000fce00078e02ff */
.L_x_74:
[----:B------:R-:W-:Y:S05]  /*4200*/  BSYNC B1 ;  /* 0x0000000000017941 */ /* 0x000fea0003800000 */
.L_x_73:
[----:B------:R-:W-:Y:S01]  /*4210*/  @!P2 IMAD R59, R59, R80, R11 ;  /* 0x000000503b3ba224 */ /* 0x000fe200078e020b */
[----:B------:R-:W-:Y:S04]  /*4220*/  BSSY B1, `(.L_x_75) ;  /* 0x0000006000017945 */ /* 0x000fe80003800000 */
[----:B------:R0:W-:Y:S01]  /*4230*/  @!P2 STG.E.U8 desc[UR46][R6.64+0x21], R59 ;  /* 0x0000213b0600a986 */ /* 0x0001e2000c10112e */
[----:B------:R-:W-:Y:S05]  /*4240*/  @P5 BRA `(.L_x_76) ;  /* 0x00000000000c5947 */ /* 0x000fea0003800000 */
[----:B------:R-:W5:Y:S02]  /*4250*/  LDG.E.U8 R90, desc[UR46][R2.64+0x28] ;  /* 0x0000282e025a7981 */ /* 0x000f64000c1e1100 */
[----:B-----5:R-:W-:-:S05]  /*4260*/  PRMT R12, R90, 0x8880, RZ ;  /* 0x000088805a0c7816 */ /* 0x020fca00000000ff */
[----:B------:R-:W-:-:S07]  /*4270*/  IMAD R11, R12, R81, RZ ;  /* 0x000000510c0b7224 */ /* 0x000fce00078e02ff */
.L_x_76:
[----:B------:R-:W-:Y:S05]  /*4280*/  BSYNC B1 ;  /* 0x0000000000017941 */ /* 0x000fea0003800000 */
.L_x_75:
[----:B---3--:R-:W-:Y:S01]  /*4290*/  @!P5 IMAD R13, R60, R80, R11 ;  /* 0x000000503c0dd224 */ /* 0x008fe200078e020b */
[----:B------:R-:W-:Y:S04]  /*42a0*/  BSSY B1, `(.L_x_77) ;  /* 0x0000006000017945 */ /* 0x000fe80003800000 */
[----:B------:R3:W-:Y:S01]  /*42b0*/  @!P5 STG.E.U8 desc[UR46][R4.64+0x28], R13 ;  /* 0x0000280d0400d986 */ /* 0x0007e2000c10112e */
[----:B------:R-:W-:Y:S05]  /*42c0*/  @P4 BRA `(.L_x_78) ;  /* 0x00000000000c4947 */ /* 0x000fea0003800000 */
[----:B------:R-:W5:Y:S02]  /*42d0*/  LDG.E.U8 R90, desc[UR46][R2.64+0x29] ;  /* 0x0000292e025a7981 */ /* 0x000f64000c1e1100 */
[----:B-----5:R-:W-:-:S05]  /*42e0*/  PRMT R12, R90, 0x8880, RZ ;  /* 0x000088805a0c7816 */ /* 0x020fca00000000ff */
[----:B------:R-:W-:-:S07]  /*42f0*/  IMAD R11, R12, R81, RZ ;  /* 0x000000510c0b7224 */ /* 0x000fce00078e02ff */
.L_x_78:
[----:B------:R-:W-:Y:S05]  /*4300*/  BSYNC B1 ;  /* 0x0000000000017941 */ /* 0x000fea0003800000 */
.L_x_77:
        /* <DEDUP_REMOVED lines=13> */
.L_x_80:
[----:B------:R-:W-:Y:S05]  /*43e0*/  BSYNC B1 ;  /* 0x0000000000017941 */ /* 0x000fea0003800000 */
.L_x_79:
[----:B---3--:R-:W-:Y:S01]  /*43f0*/  @!P1 IMAD R13, R62, R80, R11 ;  /* 0x000000503e0d9224 */ /* 0x008fe200078e020b */
[----:B------:R-:W-:Y:S04]  /*4400*/  BSSY B1, `(.L_x_81) ;  /* 0x0000006000017945 */ /* 0x000fe80003800000 */
[----:B------:R3:W-:Y:S01]  /*4410*/  @!P1 STG.E.U8 desc[UR46][R6.64+0x28], R13 ;  /* 0x0000280d06009986 */ /* 0x0007e2000c10112e */
[----:B------:R-:W-:Y:S05]  /*4420*/  @P0 BRA `(.L_x_82) ;  /* 0x00000000000c0947 */ /* 0x000fea0003800000 */
[----:B------:R-:W5:Y:S02]  /*4430*/  LDG.E.U8 R90, desc[UR46][R8.64+0x29] ;  /* 0x0000292e085a7981 */ /* 0x000f64000c1e1100 */
[----:B-----5:R-:W-:-:S05]  /*4440*/  PRMT R12, R90, 0x8880, RZ ;  /* 0x000088805a0c7816 */ /* 0x020fca00000000ff */
[----:B------:R-:W-:-:S07]  /*4450*/  IMAD R11, R12, R81, RZ ;  /* 0x000000510c0b7224 */ /* 0x000fce00078e02ff */
.L_x_82:
[----:B------:R-:W-:Y:S05]  /*4460*/  BSYNC B1 ;  /* 0x0000000000017941 */ /* 0x000fea0003800000 */
.L_x_81:
[----:B------:R-:W-:Y:S01]  /*4470*/  @!P0 IMAD R63, R63, R80, R11 ;  /* 0x000000503f3f8224 */ /* 0x000fe200078e020b */
[----:B------:R-:W-:Y:S04]  /*4480*/  BSSY B1, `(.L_x_83) ;  /* 0x0000006000017945 */ /* 0x000fe80003800000 */
[----:B------:R0:W-:Y:S01]  /*4490*/  @!P0 STG.E.U8 desc[UR46][R6.64+0x29], R63 ;  /* 0x0000293f06008986 */ /* 0x0001e2000c10112e */
[----:B------:R-:W-:Y:S05]  /*44a0*/  @P5 BRA `(.L_x_84) ;  /* 0x00000000000c5947 */ /* 0x000fea0003800000 */
[----:B------:R-:W5:Y:S02]  /*44b0*/  LDG.E.U8 R90, desc[UR46][R2.64+0x30] ;  /* 0x0000302e025a7981 */ /* 0x000f64000c1e1100 */
[----:B-----5:R-:W-:-:S05]  /*44c0*/  PRMT R12, R90, 0x8880, RZ ;  /* 0x000088805a0c7816 */ /* 0x020fca00000000ff */
[----:B------:R-:W-:-:S07]  /*44d0*/  IMAD R11, R12, R81, RZ ;  /* 0x000000510c0b7224 */ /* 0x000fce00078e02ff */
.L_x_84:
[----:B------:R-:W-:Y:S05]  /*44e0*/  BSYNC B1 ;  /* 0x0000000000017941 */ /* 0x000fea0003800000 */
.L_x_83:
[----:B---3--:R-:W-:Y:S01]  /*44f0*/  @!P5 IMAD R13, R48, R80, R11 ;  /* 0x00000050300dd224 */ /* 0x008fe200078e020b */
[----:B------:R-:W-:Y:S04]  /*4500*/  BSSY B1, `(.L_x_85) ;  /* 0x0000006000017945 */ /* 0x000fe80003800000 */
[----:B------:R3:W-:Y:S01]  /*4510*/  @!P5 STG.E.U8 desc[UR46][R4.64+0x30], R13 ;  /* 0x0000300d0400d986 */ /* 0x0007e2000c10112e */
[----:B------:R-:W-:Y:S05]  /*4520*/  @P4 BRA `(.L_x_86) ;  /* 0x00000000000c4947 */ /* 0x000fea0003800000 */
[----:B------:R-:W5:Y:S02]  /*4530*/  LDG.E.U8 R90, desc[UR46][R2.64+0x31] ;  /* 0x0000312e025a7981 */ /* 0x000f64000c1e1100 */
[----:B-----5:R-:W-:-:S05]  /*4540*/  PRMT R12, R90, 0x8880, RZ ;  /* 0x000088805a0c7816 */ /* 0x020fca00000000ff */
[----:B------:R-:W-:-:S07]  /*4550*/  IMAD R11, R12, R81, RZ ;  /* 0x000000510c0b7224 */ /* 0x000fce00078e02ff */
.L_x_86:
[----:B------:R-:W-:Y:S05]  /*4560*/  BSYNC B1 ;  /* 0x0000000000017941 */ /* 0x000fea0003800000 */
.L_x_85:
        /* <DEDUP_REMOVED lines=13> */
.L_x_88:
[----:B------:R-:W-:Y:S05]  /*4640*/  BSYNC B1 ;  /* 0x0000000000017941 */ /* 0x000fea0003800000 */
.L_x_87:
[----:B---3--:R-:W-:Y:S01]  /*4650*/  @!P3 IMAD R13, R50, R80, R11 ;  /* 0x00000050320db224 */ /* 0x008fe200078e020b */
[----:B------:R-:W-:Y:S04]  /*4660*/  BSSY B1, `(.L_x_89) ;  /* 0x0000006000017945 */ /* 0x000fe80003800000 */
[----:B------:R3:W-:Y:S01]  /*4670*/  @!P3 STG.E.U8 desc[UR46][R6.64+0x30], R13 ;  /* 0x0000300d0600b986 */ /* 0x0007e2000c10112e */
[----:B------:R-:W-:Y:S05]  /*4680*/  @P2 BRA `(.L_x_90) ;  /* 0x00000000000c2947 */ /* 0x000fea0003800000 */
[----:B------:R-:W5:Y:S02]  /*4690*/  LDG.E.U8 R90, desc[UR46][R8.64+0x31] ;  /* 0x0000312e085a7981 */ /* 0x000f64000c1e1100 */
[----:B-----5:R-:W-:-:S05]  /*46a0*/  PRMT R12, R90, 0x8880, RZ ;  /* 0x000088805a0c7816 */ /* 0x020fca00000000ff */
[----:B------:R-:W-:-:S07]  /*46b0*/  IMAD R11, R12, R81, RZ ;  /* 0x000000510c0b7224 */ /* 0x000fce00078e02ff */
.L_x_90:
[----:B------:R-:W-:Y:S05]  /*46c0*/  BSYNC B1 ;  /* 0x0000000000017941 */ /* 0x000fea0003800000 */
.L_x_89:
[----:B------:R-:W-:Y:S01]  /*46d0*/  @!P2 IMAD R51, R51, R80, R11 ;  /* 0x000000503333a224 */ /* 0x000fe200078e020b */
[----:B------:R-:W-:Y:S04]  /*46e0*/  BSSY B1, `(.L_x_91) ;  /* 0x0000006000017945 */ /* 0x000fe80003800000 */
[----:B------:R0:W-:Y:S01]  /*46f0*/  @!P2 STG.E.U8 desc[UR46][R6.64+0x31], R51 ;  /* 0x000031330600a986 */ /* 0x0001e2000c10112e */
[----:B------:R-:W-:Y:S05]  /*4700*/  @P5 BRA `(.L_x_92) ;  /* 0x00000000000c5947 */ /* 0x000fea0003800000 */
[----:B------:R-:W5:Y:S02]  /*4710*/  LDG.E.U8 R90, desc[UR46][R2.64+0x38] ;  /* 0x0000382e025a7981 */ /* 0x000f64000c1e1100 */
[----:B-----5:R-:W-:-:S05]  /*4720*/  PRMT R12, R90, 0x8880, RZ ;  /* 0x000088805a0c7816 */ /* 0x020fca00000000ff */
[----:B------:R-:W-:-:S07]  /*4730*/  IMAD R11, R12, R81, RZ ;  /* 0x000000510c0b7224 */ /* 0x000fce00078e02ff */
.L_x_92:
[----:B------:R-:W-:Y:S05]  /*4740*/  BSYNC B1 ;  /* 0x0000000000017941 */ /* 0x000fea0003800000 */
.L_x_91:
[----:B---3--:R-:W-:Y:S01]  /*4750*/  @!P5 IMAD R13, R52, R80, R11 ;  /* 0x00000050340dd224 */ /* 0x008fe200078e020b */
[----:B------:R-:W-:Y:S04]  /*4760*/  BSSY B1, `(.L_x_93) ;  /* 0x0000006000017945 */ /* 0x000fe80003800000 */
[----:B------:R3:W-:Y:S01]  /*4770*/  @!P5 STG.E.U8 desc[UR46][R4.64+0x38], R13 ;  /* 0x0000380d0400d986 */ /* 0x0007e2000c10112e */
[----:B------:R-:W-:Y:S05]  /*4780*/  @P4 BRA `(.L_x_94) ;  /* 0x00000000000c4947 */ /* 0x000fea0003800000 */
[----:B------:R-:W5:Y:S02]  /*4790*/  LDG.E.U8 R90, desc[UR46][R2.64+0x39] ;  /* 0x0000392e025a7981 */ /* 0x000f64000c1e1100 */
[----:B-----5:R-:W-:-:S05]  /*47a0*/  PRMT R12, R90, 0x8880, RZ ;  /* 0x000088805a0c7816 */ /* 0x020fca00000000ff */
[----:B------:R-:W-:-:S07]  /*47b0*/  IMAD R11, R12, R81, RZ ;  /* 0x000000510c0b7224 */ /* 0x000fce00078e02ff */
.L_x_94:
[----:B------:R-:W-:Y:S05]  /*47c0*/  BSYNC B1 ;  /* 0x0000000000017941 */ /* 0x000fea0003800000 */
.L_x_93:
        /* <DEDUP_REMOVED lines=13> */
.L_x_96:
[----:B------:R-:W-:Y:S05]  /*48a0*/  BSYNC B1 ;  /* 0x0000000000017941 */ /* 0x000fea0003800000 */
.L_x_95:
[----:B---3--:R-:W-:Y:S01]  /*48b0*/  @!P1 IMAD R13, R54, R80, R11 ;  /* 0x00000050360d9224 */ /* 0x008fe200078e020b */
[----:B------:R-:W-:Y:S04]  /*48c0*/  BSSY B1, `(.L_x_97) ;  /* 0x0000006000017945 */ /* 0x000fe80003800000 */
[----:B------:R3:W-:Y:S01]  /*48d0*/  @!P1 STG.E.U8 desc[UR46][R6.64+0x38], R13 ;  /* 0x0000380d06009986 */ /* 0x0007e2000c10112e */
[----:B------:R-:W-:Y:S05]  /*48e0*/  @P0 BRA `(.L_x_98) ;  /* 0x00000000000c0947 */ /* 0x000fea0003800000 */
[----:B------:R-:W5:Y:S02]  /*48f0*/  LDG.E.U8 R90, desc[UR46][R8.64+0x39] ;  /* 0x0000392e085a7981 */ /* 0x000f64000c1e1100 */
[----:B-----5:R-:W-:-:S05]  /*4900*/  PRMT R12, R90, 0x8880, RZ ;  /* 0x000088805a0c7816 */ /* 0x020fca00000000ff */
[----:B------:R-:W-:-:S07]  /*4910*/  IMAD R11, R12, R81, RZ ;  /* 0x000000510c0b7224 */ /* 0x000fce00078e02ff */
.L_x_98:
[----:B------:R-:W-:Y:S05]  /*4920*/  BSYNC B1 ;  /* 0x0000000000017941 */ /* 0x000fea0003800000 */
.L_x_97:
[----:B------:R-:W-:Y:S01]  /*4930*/  @!P0 IMAD R55, R55, R80, R11 ;  /* 0x0000005037378224 */ /* 0x000fe200078e020b */
[----:B------:R-:W-:Y:S04]  /*4940*/  BSSY B1, `(.L_x_99) ;  /* 0x0000006000017945 */ /* 0x000fe80003800000 */
[----:B------:R0:W-:Y:S01]  /*4950*/  @!P0 STG.E.U8 desc[UR46][R6.64+0x39], R55 ;  /* 0x0000393706008986 */ /* 0x0001e2000c10112e */
[----:B------:R-:W-:Y:S05]  /*4960*/  @P5 BRA `(.L_x_100) ;  /* 0x00000000000c5947 */ /* 0x000fea0003800000 */
[----:B------:R-:W5:Y:S02]  /*4970*/  LDG.E.U8 R90, desc[UR46][R2.64+0x40] ;  /* 0x0000402e025a7981 */ /* 0x000f64000c1e1100 */
[----:B-----5:R-:W-:-:S05]  /*4980*/  PRMT R12, R90, 0x8880, RZ ;  /* 0x000088805a0c7816 */ /* 0x020fca00000000ff */
[----:B------:R-:W-:-:S07]  /*4990*/  IMAD R11, R12, R81, RZ ;  /* 0x000000510c0b7224 */ /* 0x000fce00078e02ff */
.L_x_100:
[----:B------:R-:W-:Y:S05]  /*49a0*/  BSYNC B1 ;  /* 0x0000000000017941 */ /* 0x000fea0003800000 */
.L_x_99:
[----:B---3--:R-:W-:Y:S01]  /*49b0*/  @!P5 IMAD R13, R40, R80, R11 ;  /* 0x00000050280dd224 */ /* 0x008fe200078e020b */
[----:B------:R-:W-:Y:S04]  /*49c0*/  BSSY B1, `(.L_x_101) ;  /* 0x0000006000017945 */ /* 0x000fe80003800000 */
[----:B------:R3:W-:Y:S01]  /*49d0*/  @!P5 STG.E.U8 desc[UR46][R4.64+0x40], R13 ;  /* 0x0000400d0400d986 */ /* 0x0007e2000c10112e */
[----:B------:R-:W-:Y:S05]  /*49e0*/  @P4 BRA `(.L_x_102) ;  /* 0x00000000000c4947 */ /* 0x000fea0003800000 */
[----:B------:R-:W5:Y:S02]  /*49f0*/  LDG.E.U8 R90, desc[UR46][R2.64+0x41] ;  /* 0x0000412e025a7981 */ /* 0x000f64000c1e1100 */
[----:B-----5:R-:W-:-:S05]  /*4a00*/  PRMT R12, R90, 0x8880, RZ ;  /* 0x000088805a0c7816 */ /* 0x020fca00000000ff */
[----:B------:R-:W-:-:S07]  /*4a10*/  IMAD R11, R12, R81, RZ ;  /* 0x000000510c0b7224 */ /* 0x000fce00078e02ff */
.L_x_102:
[----:B------:R-:W-:Y:S05]  /*4a20*/  BSYNC B1 ;  /* 0x0000000000017941 */ /* 0x000fea0003800000 */
.L_x_101:
        /* <DEDUP_REMOVED lines=13> */
.L_x_104:
[----:B------:R-:W-:Y:S05]  /*4b00*/  BSYNC B1 ;  /* 0x0000000000017941 */ /* 0x000fea0003800000 */
.L_x_103:
[----:B---3--:R-:W-:Y:S01]  /*4b10*/  @!P3 IMAD R13, R42, R80, R11 ;  /* 0x000000502a0db224 */ /* 0x008fe200078e020b */
[----:B------:R-:W-:Y:S04]  /*4b20*/  BSSY B1, `(.L_x_105) ;  /* 0x0000006000017945 */ /* 0x000fe80003800000 */
[----:B------:R3:W-:Y:S01]  /*4b30*/  @!P3 STG.E.U8 desc[UR46][R6.64+0x40], R13 ;  /* 0x0000400d0600b986 */ /* 0x0007e2000c10112e */
[----:B------:R-:W-:Y:S05]  /*4b40*/  @P2 BRA `(.L_x_106) ;  /* 0x00000000000c2947 */ /* 0x000fea0003800000 */
[----:B------:R-:W5:Y:S02]  /*4b50*/  LDG.E.U8 R90, desc[UR46][R8.64+0x41] ;  /* 0x0000412e085a7981 */ /* 0x000f64000c1e1100 */
[----:B-----5:R-:W-:-:S05]  /*4b60*/  PRMT R12, R90, 0x8880, RZ ;  /* 0x000088805a0c7816 */ /* 0x020fca00000000ff */
[----:B------:R-:W-:-:S07]  /*4b70*/  IMAD R11, R12, R81, RZ ;  /* 0x000000510c0b7224 */ /* 0x000fce00078e02ff */
.L_x_106:
[----:B------:R-:W-:Y:S05]  /*4b80*/  BSYNC B1 ;  /* 0x0000000000017941 */ /* 0x000fea0003800000 */
.L_x_105:
[----:B------:R-:W-:Y:S01]  /*4b90*/  @!P2 IMAD R43, R43, R80, R11 ;  /* 0x000000502b2ba224 */ /* 0x000fe200078e020b */
[----:B------:R-:W-:Y:S04]  /*4ba0*/  BSSY B1, `(.L_x_107) ;  /* 0x0000006000017945 */ /* 0x000fe80003800000 */
[----:B------:R0:W-:Y:S01]  /*4bb0*/  @!P2 STG.E.U8 desc[UR46][R6.64+0x41], R43 ;  /* 0x0000412b0600a986 */ /* 0x0001e2000c10112e */
[----:B------:R-:W-:Y:S05]  /*4bc0*/  @P5 BRA `(.L_x_108) ;  /* 0x00000000000c5947 */ /* 0x000fea0003800000 */
[----:B------:R-:W5:Y:S02]  /*4bd0*/  LDG.E.U8 R90, desc[UR46][R2.64+0x48] ;  /* 0x0000482e025a7981 */ /* 0x000f64000c1e1100 */
[----:B-----5:R-:W-:-:S05]  /*4be0*/  PRMT R12, R90, 0x8880, RZ ;  /* 0x000088805a0c7816 */ /* 0x020fca00000000ff */
[----:B------:R-:W-:-:S07]  /*4bf0*/  IMAD R11, R12, R81, RZ ;  /* 0x000000510c0b7224 */ /* 0x000fce00078e02ff */
.L_x_108:
[----:B------:R-:W-:Y:S05]  /*4c00*/  BSYNC B1 ;  /* 0x0000000000017941 */ /* 0x000fea0003800000 */
.L_x_107:
[----:B---3--:R-:W-:Y:S01]  /*4c10*/  @!P5 IMAD R13, R44, R80, R11 ;  /* 0x000000502c0dd224 */ /* 0x008fe200078e020b */
[----:B------:R-:W-:Y:S04]  /*4c20*/  BSSY B1, `(.L_x_109) ;  /* 0x0000006000017945 */ /* 0x000fe80003800000 */
[----:B------:R3:W-:Y:S01]  /*4c30*/  @!P5 STG.E.U8 desc[UR46][R4.64+0x48], R13 ;  /* 0x0000480d0400d986 */ /* 0x0007e2000c10112e */
[----:B------:R-:W-:Y:S05]  /*4c40*/  @P4 BRA `(.L_x_110) ;  /* 0x00000000000c4947 */ /* 0x000fea0003800000 */
[----:B------:R-:W5:Y:S02]  /*4c50*/  LDG.E.U8 R90, desc[UR46][R2.64+0x49] ;  /* 0x0000492e025a7981 */ /* 0x000f64000c1e1100 */
[----:B-----5:R-:W-:-:S05]  /*4c60*/  PRMT R12, R90, 0x8880, RZ ;  /* 0x000088805a0c7816 */ /* 0x020fca00000000ff */
[----:B------:R-:W-:-:S07]  /*4c70*/  IMAD R11, R12, R81, RZ ;  /* 0x000000510c0b7224 */ /* 0x000fce00078e02ff */
.L_x_110:
[----:B------:R-:W-:Y:S05]  /*4c80*/  BSYNC B1 ;  /* 0x0000000000017941 */ /* 0x000fea0003800000 */
.L_x_109:
        /* <DEDUP_REMOVED lines=13> */
.L_x_112:
[----:B------:R-:W-:Y:S05]  /*4d60*/  BSYNC B1 ;  /* 0x0000000000017941 */ /* 0x000fea0003800000 */
.L_x_111:
[----:B---3--:R-:W-:Y:S01]  /*4d70*/  @!P1 IMAD R13, R46, R80, R11 ;  /* 0x000000502e0d9224 */ /* 0x008fe200078e020b */
[----:B------:R-:W-:Y:S04]  /*4d80*/  BSSY B1, `(.L_x_113) ;  /* 0x0000006000017945 */ /* 0x000fe80003800000 */
[----:B------:R3:W-:Y:S01]  /*4d90*/  @!P1 STG.E.U8 desc[UR46][R6.64+0x48], R13 ;  /* 0x0000480d06009986 */ /* 0x0007e2000c10112e */
[----:B------:R-:W-:Y:S05]  /*4da0*/  @P4 BRA `(.L_x_114) ;  /* 0x00000000000c4947 */ /* 0x000fea0003800000 */
[----:B------:R-:W5:Y:S02]  /*4db0*/  LDG.E.U8 R90, desc[UR46][R8.64+0x49] ;  /* 0x0000492e085a7981 */ /* 0x000f64000c1e1100 */
[----:B-----5:R-:W-:-:S05]  /*4dc0*/  PRMT R12, R90, 0x8880, RZ ;  /* 0x000088805a0c7816 */ /* 0x020fca00000000ff */
[----:B------:R-:W-:-:S07]  /*4dd0*/  IMAD R11, R12, R81, RZ ;  /* 0x000000510c0b7224 */ /* 0x000fce00078e02ff */
.L_x_114:
[----:B------:R-:W-:Y:S05]  /*4de0*/  BSYNC B1 ;  /* 0x0000000000017941 */ /* 0x000fea0003800000 */
.L_x_113:
[----:B------:R-:W-:Y:S01]  /*4df0*/  @!P4 IMAD R47, R47, R80, R11 ;  /* 0x000000502f2fc224 */ /* 0x000fe200078e020b */
[----:B------:R-:W-:Y:S04]  /*4e00*/  BSSY B1, `(.L_x_115) ;  /* 0x0000006000017945 */ /* 0x000fe80003800000 */
[----:B------:R0:W-:Y:S01]  /*4e10*/  @!P4 STG.E.U8 desc[UR46][R6.64+0x49], R47 ;  /* 0x0000492f0600c986 */ /* 0x0001e2000c10112e */
[----:B------:R-:W-:Y:S05]  /*4e20*/  @P5 BRA `(.L_x_116) ;  /* 0x00000000000c5947 */ /* 0x000fea0003800000 */
[----:B------:R-:W5:Y:S02]  /*4e30*/  LDG.E.U8 R90, desc[UR46][R2.64+0x50] ;  /* 0x0000502e025a7981 */ /* 0x000f64000c1e1100 */
[----:B-----5:R-:W-:-:S05]  /*4e40*/  PRMT R12, R90, 0x8880, RZ ;  /* 0x000088805a0c7816 */ /* 0x020fca00000000ff */
[----:B------:R-:W-:-:S07]  /*4e50*/  IMAD R11, R12, R81, RZ ;  /* 0x000000510c0b7224 */ /* 0x000fce00078e02ff */
.L_x_116:
[----:B------:R-:W-:Y:S05]  /*4e60*/  BSYNC B1 ;  /* 0x0000000000017941 */ /* 0x000fea0003800000 */
.L_x_115:
[----:B---3--:R-:W-:Y:S01]  /*4e70*/  @!P5 IMAD R13, R32, R80, R11 ;  /* 0x00000050200dd224 */ /* 0x008fe200078e020b */
[----:B------:R-:W-:Y:S04]  /*4e80*/  BSSY B1, `(.L_x_117) ;  /* 0x0000006000017945 */ /* 0x000fe80003800000 */
[----:B------:R3:W-:Y:S01]  /*4e90*/  @!P5 STG.E.U8 desc[UR46][R4.64+0x50], R13 ;  /* 0x0000500d0400d986 */ /* 0x0007e2000c10112e */
[----:B------:R-:W-:Y:S05]  /*4ea0*/  @P0 BRA `(.L_x_118) ;  /* 0x00000000000c0947 */ /* 0x000fea0003800000 */
[----:B------:R-:W5:Y:S02]  /*4eb0*/  LDG.E.U8 R90, desc[UR46][R2.64+0x51] ;  /* 0x0000512e025a7981 */ /* 0x000f64000c1e1100 */
[----:B-----5:R-:W-:-:S05]  /*4ec0*/  PRMT R12, R90, 0x8880, RZ ;  /* 0x000088805a0c7816 */ /* 0x020fca00000000ff */
[----:B------:R-:W-:-:S07]  /*4ed0*/  IMAD R11, R12, R81, RZ ;  /* 0x000000510c0b7224 */ /* 0x000fce00078e02ff */
.L_x_118:
[----:B------:R-:W-:Y:S05]  /*4ee0*/  BSYNC B1 ;  /* 0x0000000000017941 */ /* 0x000fea0003800000 */
.L_x_117:
        /* <DEDUP_REMOVED lines=13> */
.L_x_120:
[----:B------:R-:W-:Y:S05]  /*4fc0*/  BSYNC B1 ;  /* 0x0000000000017941 */ /* 0x000fea0003800000 */
.L_x_119:
[----:B---3--:R-:W-:Y:S01]  /*4fd0*/  @!P3 IMAD R13, R34, R80, R11 ;  /* 0x00000050220db224 */ /* 0x008fe200078e020b */
[----:B------:R-:W-:Y:S04]  /*4fe0*/  BSSY B1, `(.L_x_121) ;  /* 0x0000006000017945 */ /* 0x000fe80003800000 */
[----:B------:R3:W-:Y:S01]  /*4ff0*/  @!P3 STG.E.U8 desc[UR46][R6.64+0x50], R13 ;  /* 0x0000500d0600b986 */ /* 0x0007e2000c10112e */
[----:B------:R-:W-:Y:S05]  /*5000*/  @P2 BRA `(.L_x_122) ;  /* 0x00000000000c2947 */ /* 0x000fea0003800000 */
[----:B------:R-:W5:Y:S02]  /*5010*/  LDG.E.U8 R90, desc[UR46][R8.64+0x51] ;  /* 0x0000512e085a7981 */ /* 0x000f64000c1e1100 */
[----:B-----5:R-:W-:-:S05]  /*5020*/  PRMT R12, R90, 0x8880, RZ ;  /* 0x000088805a0c7816 */ /* 0x020fca00000000ff */
[----:B------:R-:W-:-:S07]  /*5030*/  IMAD R11, R12, R81, RZ ;  /* 0x000000510c0b7224 */ /* 0x000fce00078e02ff */
.L_x_122:
[----:B------:R-:W-:Y:S05]  /*5040*/  BSYNC B1 ;  /* 0x0000000000017941 */ /* 0x000fea0003800000 */
.L_x_121:
[----:B------:R-:W-:Y:S01]  /*5050*/  @!P2 IMAD R35, R35, R80, R11 ;  /* 0x000000502323a224 */ /* 0x000fe200078e020b */
[----:B------:R-:W-:Y:S04]  /*5060*/  BSSY B1, `(.L_x_123) ;  /* 0x0000006000017945 */ /* 0x000fe80003800000 */
[----:B------:R0:W-:Y:S01]  /*5070*/  @!P2 STG.E.U8 desc[UR46][R6.64+0x51], R35 ;  /* 0x000051230600a986 */ /* 0x0001e2000c10112e */
[----:B------:R-:W-:Y:S05]  /*5080*/  @P0 BRA `(.L_x_124) ;  /* 0x00000000000c0947 */ /* 0x000fea0003800000 */
[----:B------:R-:W5:Y:S02]  /*5090*/  LDG.E.U8 R90, desc[UR46][R2.64+0x58] ;  /* 0x0000582e025a7981 */ /* 0x000f64000c1e1100 */
[----:B-----5:R-:W-:-:S05]  /*50a0*/  PRMT R12, R90, 0x8880, RZ ;  /* 0x000088805a0c7816 */ /* 0x020fca00000000ff */
[----:B------:R-:W-:-:S07]  /*50b0*/  IMAD R11, R12, R81, RZ ;  /* 0x000000510c0b7224 */ /* 0x000fce00078e02ff */
.L_x_124:
[----:B------:R-:W-:Y:S05]  /*50c0*/  BSYNC B1 ;  /* 0x0000000000017941 */ /* 0x000fea0003800000 */
.L_x_123:
[----:B---3--:R-:W-:Y:S01]  /*50d0*/  @!P0 IMAD R13, R36, R80, R11 ;  /* 0x00000050240d8224 */ /* 0x008fe200078e020b */
[----:B------:R-:W-:Y:S04]  /*50e0*/  BSSY B1, `(.L_x_125) ;  /* 0x0000006000017945 */ /* 0x000fe80003800000 */
[----:B------:R3:W-:Y:S01]  /*50f0*/  @!P0 STG.E.U8 desc[UR46][R4.64+0x58], R13 ;  /* 0x0000580d04008986 */ /* 0x0007e2000c10112e */
[----:B------:R-:W-:Y:S05]  /*5100*/  @P5 BRA `(.L_x_126) ;  /* 0x00000000000c5947 */ /* 0x000fea0003800000 */
[----:B------:R-:W5:Y:S02]  /*5110*/  LDG.E.U8 R90, desc[UR46][R2.64+0x59] ;  /* 0x0000592e025a7981 */ /* 0x000f64000c1e1100 */
[----:B-----5:R-:W-:-:S05]  /*5120*/  PRMT R12, R90, 0x8880, RZ ;  /* 0x000088805a0c7816 */ /* 0x020fca00000000ff */
[----:B------:R-:W-:-:S07]  /*5130*/  IMAD R11, R12, R81, RZ ;  /* 0x000000510c0b7224 */ /* 0x000fce00078e02ff */
.L_x_126:
[----:B------:R-:W-:Y:S05]  /*5140*/  BSYNC B1 ;  /* 0x0000000000017941 */ /* 0x000fea0003800000 */
.L_x_125:
        /* <DEDUP_REMOVED lines=13> */
.L_x_128:
[----:B------:R-:W-:Y:S05]  /*5220*/  BSYNC B1 ;  /* 0x0000000000017941 */ /* 0x000fea0003800000 */
.L_x_127:
[----:B---3--:R-:W-:Y:S01]  /*5230*/  @!P4 IMAD R13, R38, R80, R11 ;  /* 0x00000050260dc224 */ /* 0x008fe200078e020b */
[----:B------:R-:W-:Y:S04]  /*5240*/  BSSY B1, `(.L_x_129) ;  /* 0x0000006000017945 */ /* 0x000fe80003800000 */
[----:B------:R3:W-:Y:S01]  /*5250*/  @!P4 STG.E.U8 desc[UR46][R6.64+0x58], R13 ;  /* 0x0000580d0600c986 */ /* 0x0007e2000c10112e */
[----:B------:R-:W-:Y:S05]  /*5260*/  @P1 BRA `(.L_x_130) ;  /* 0x00000000000c1947 */ /* 0x000fea0003800000 */
[----:B------:R-:W5:Y:S02]  /*5270*/  LDG.E.U8 R90, desc[UR46][R8.64+0x59] ;  /* 0x0000592e085a7981 */ /* 0x000f64000c1e1100 */
[----:B-----5:R-:W-:-:S05]  /*5280*/  PRMT R12, R90, 0x8880, RZ ;  /* 0x000088805a0c7816 */ /* 0x020fca00000000ff */
[----:B------:R-:W-:-:S07]  /*5290*/  IMAD R11, R12, R81, RZ ;  /* 0x000000510c0b7224 */ /* 0x000fce00078e02ff */
.L_x_130:
[----:B------:R-:W-:Y:S05]  /*52a0*/  BSYNC B1 ;  /* 0x0000000000017941 */ /* 0x000fea0003800000 */
.L_x_129:
[----:B------:R-:W-:Y:S01]  /*52b0*/  @!P1 IMAD R39, R39, R80, R11 ;  /* 0x0000005027279224 */ /* 0x000fe200078e020b */
[----:B------:R-:W-:Y:S04]  /*52c0*/  BSSY B1, `(.L_x_131) ;  /* 0x0000006000017945 */ /* 0x000fe80003800000 */
[----:B------:R0:W-:Y:S01]  /*52d0*/  @!P1 STG.E.U8 desc[UR46][R6.64+0x59], R39 ;  /* 0x0000592706009986 */ /* 0x0001e2000c10112e */
[----:B------:R-:W-:Y:S05]  /*52e0*/  @P3 BRA `(.L_x_132) ;  /* 0x00000000000c3947 */ /* 0x000fea0003800000 */
[----:B------:R-:W5:Y:S02]  /*52f0*/  LDG.E.U8 R90, desc[UR46][R2.64+0x60] ;  /* 0x0000602e025a7981 */ /* 0x000f64000c1e1100 */
[----:B-----5:R-:W-:-:S05]  /*5300*/  PRMT R12, R90, 0x8880, RZ ;  /* 0x000088805a0c7816 */ /* 0x020fca00000000ff */
[----:B------:R-:W-:-:S07]  /*5310*/  IMAD R11, R12, R81, RZ ;  /* 0x000000510c0b7224 */ /* 0x000fce00078e02ff */
.L_x_132:
[----:B------:R-:W-:Y:S05]  /*5320*/  BSYNC B1 ;  /* 0x0000000000017941 */ /* 0x000fea0003800000 */
.L_x_131:
[----:B---3--:R-:W-:Y:S01]  /*5330*/  @!P3 IMAD R13, R24, R80, R11 ;  /* 0x00000050180db224 */ /* 0x008fe200078e020b */
[----:B------:R-:W-:Y:S04]  /*5340*/  BSSY B1, `(.L_x_133) ;  /* 0x0000006000017945 */ /* 0x000fe80003800000 */
[----:B------:R3:W-:Y:S01]  /*5350*/  @!P3 STG.E.U8 desc[UR46][R4.64+0x60], R13 ;  /* 0x0000600d0400b986 */ /* 0x0007e2000c10112e */
[----:B------:R-:W-:Y:S05]  /*5360*/  @P5 BRA `(.L_x_134) ;  /* 0x00000000000c5947 */ /* 0x000fea0003800000 */
[----:B------:R-:W5:Y:S02]  /*5370*/  LDG.E.U8 R90, desc[UR46][R2.64+0x61] ;  /* 0x0000612e025a7981 */ /* 0x000f64000c1e1100 */
[----:B-----5:R-:W-:-:S05]  /*5380*/  PRMT R12, R90, 0x8880, RZ ;  /* 0x000088805a0c7816 */ /* 0x020fca00000000ff */
[----:B------:R-:W-:-:S07]  /*5390*/  IMAD R11, R12, R81, RZ ;  /* 0x000000510c0b7224 */ /* 0x000fce00078e02ff */
.L_x_134:
[----:B------:R-:W-:Y:S05]  /*53a0*/  BSYNC B1 ;  /* 0x0000000000017941 */ /* 0x000fea0003800000 */
.L_x_133:
        /* <DEDUP_REMOVED lines=9> */
[----:B------:R-:W-:Y:S01]  /*5440*/  ISETP.LT.OR P3, PT, R0, 0x9, !P3 ;  /* 0x000000090000780c */ /* 0x000fe20005f61670 */
[----:B------:R-:W-:-:S12]  /*5450*/  @P2 BRA `(.L_x_136) ;  /* 0x00000000000c2947 */ /* 0x000fd80003800000 */
[----:B------:R-:W5:Y:S02]  /*5460*/  LDG.E.U8 R90, desc[UR46][R8.64+0x60] ;  /* 0x0000602e085a7981 */ /* 0x000f64000c1e1100 */
[----:B-----5:R-:W-:-:S05]  /*5470*/  PRMT R10, R90, 0x8880, RZ ;  /* 0x000088805a0a7816 */ /* 0x020fca00000000ff */
[----:B------:R-:W-:-:S07]  /*5480*/  IMAD R11, R10, R81, RZ ;  /* 0x000000510a0b7224 */ /* 0x000fce00078e02ff */
.L_x_136:
[----:B------:R-:W-:Y:S05]  /*5490*/  BSYNC B1 ;  /* 0x0000000000017941 */ /* 0x000fea0003800000 */
.L_x_135:
[----:B---3--:R-:W-:Y:S01]  /*54a0*/  @!P2 IMAD R13, R26, R80, R11 ;  /* 0x000000501a0da224 */ /* 0x008fe200078e020b */
[----:B------:R-:W-:Y:S04]  /*54b0*/  BSSY B1, `(.L_x_137) ;  /* 0x0000006000017945 */ /* 0x000fe80003800000 */
[----:B------:R3:W-:Y:S01]  /*54c0*/  @!P2 STG.E.U8 desc[UR46][R6.64+0x60], R13 ;  /* 0x0000600d0600a986 */ /* 0x0007e2000c10112e */
[----:B------:R-:W-:Y:S05]  /*54d0*/  @P0 BRA `(.L_x_138) ;  /* 0x00000000000c0947 */ /* 0x000fea0003800000 */
[----:B------:R-:W5:Y:S02]  /*54e0*/  LDG.E.U8 R90, desc[UR46][R8.64+0x61] ;  /* 0x0000612e085a7981 */ /* 0x000f64000c1e1100 */
[----:B-----5:R-:W-:-:S05]  /*54f0*/  PRMT R10, R90, 0x8880, RZ ;  /* 0x000088805a0a7816 */ /* 0x020fca00000000ff */
[----:B------:R-:W-:-:S07]  /*5500*/  IMAD R11, R10, R81, RZ ;  /* 0x000000510a0b7224 */ /* 0x000fce00078e02ff */
.L_x_138:
[----:B------:R-:W-:Y:S05]  /*5510*/  BSYNC B1 ;  /* 0x0000000000017941 */ /* 0x000fea0003800000 */
.L_x_137:
[----:B------:R-:W-:Y:S01]  /*5520*/  @!P0 IMAD R27, R27, R80, R11 ;  /* 0x000000501b1b8224 */ /* 0x000fe200078e020b */
[----:B------:R-:W-:Y:S04]  /*5530*/  BSSY B1, `(.L_x_139) ;  /* 0x0000006000017945 */ /* 0x000fe80003800000 */
[----:B------:R0:W-:Y:S01]  /*5540*/  @!P0 STG.E.U8 desc[UR46][R6.64+0x61], R27 ;  /* 0x0000611b06008986 */ /* 0x0001e2000c10112e */
[----:B------:R-:W-:Y:S05]  /*5550*/  @P5 BRA `(.L_x_140) ;  /* 0x00000000000c5947 */ /* 0x000fea0003800000 */
[----:B------:R-:W5:Y:S02]  /*5560*/  LDG.E.U8 R90, desc[UR46][R2.64+0x68] ;  /* 0x0000682e025a7981 */ /* 0x000f64000c1e1100 */
[----:B-----5:R-:W-:-:S05]  /*5570*/  PRMT R10, R90, 0x8880, RZ ;  /* 0x000088805a0a7816 */ /* 0x020fca00000000ff */
[----:B------:R-:W-:-:S07]  /*5580*/  IMAD R11, R10, R81, RZ ;  /* 0x000000510a0b7224 */ /* 0x000fce00078e02ff */
.L_x_140:
[----:B------:R-:W-:Y:S05]  /*5590*/  BSYNC B1 ;  /* 0x0000000000017941 */ /* 0x000fea0003800000 */
.L_x_139:
[----:B---3--:R-:W-:Y:S01]  /*55a0*/  @!P5 IMAD R13, R28, R80, R11 ;  /* 0x000000501c0dd224 */ /* 0x008fe200078e020b */
[----:B------:R-:W-:Y:S04]  /*55b0*/  BSSY B1, `(.L_x_141) ;  /* 0x0000006000017945 */ /* 0x000fe80003800000 */
[----:B------:R3:W-:Y:S01]  /*55c0*/  @!P5 STG.E.U8 desc[UR46][R4.64+0x68], R13 ;  /* 0x0000680d0400d986 */ /* 0x0007e2000c10112e */
[----:B------:R-:W-:Y:S05]  /*55d0*/  @P4 BRA `(.L_x_142) ;  /* 0x00000000000c4947 */ /* 0x000fea0003800000 */
[----:B------:R-:W5:Y:S02]  /*55e0*/  LDG.E.U8 R90, desc[UR46][R2.64+0x69] ;  /* 0x0000692e025a7981 */ /* 0x000f64000c1e1100 */
[----:B-----5:R-:W-:-:S05]  /*55f0*/  PRMT R10, R90, 0x8880, RZ ;  /* 0x000088805a0a7816 */ /* 0x020fca00000000ff */
[----:B------:R-:W-:-:S07]  /*5600*/  IMAD R11, R10, R81, RZ ;  /* 0x000000510a0b7224 */ /* 0x000fce00078e02ff */
.L_x_142:
[----:B------:R-:W-:Y:S05]  /*5610*/  BSYNC B1 ;  /* 0x0000000000017941 */ /* 0x000fea0003800000 */
.L_x_141:
[----:B------:R-:W-:Y:S01]  /*5620*/  @!P4 IMAD R29, R29, R80, R11 ;  /* 0x000000501d1dc224 */ /* 0x000fe200078e020b */
[----:B------:R-:W-:Y:S04]  /*5630*/  BSSY B1, `(.L_x_143) ;  /* 0x0000006000017945 */ /* 0x000fe80003800000 */
[----:B------:R0:W-:Y:S01]  /*5640*/  @!P4 STG.E.U8 desc[UR46][R4.64+0x69], R29 ;  /* 0x0000691d0400c986 */ /* 0x0001e2000c10112e */
[----:B------:R-:W-:Y:S05]  /*5650*/  @P3 BRA `(.L_x_144) ;  /* 0x00000000000c3947 */ /* 0x000fea0003800000 */
[----:B------:R-:W0:Y:S02]  /*5660*/  LDG.E.U8 R90, desc[UR46][R8.64+0x68] ;  /* 0x0000682e085a7981 */ /* 0x000e24000c1e1100 */
[----:B0-----:R-:W-:-:S05]  /*5670*/  PRMT R2, R90, 0x8880, RZ ;  /* 0x000088805a027816 */ /* 0x001fca00000000ff */
[----:B------:R-:W-:-:S07]  /*5680*/  IMAD R11, R2, R81, RZ ;  /* 0x00000051020b7224 */ /* 0x000fce00078e02ff */
.L_x_144:
[----:B------:R-:W-:Y:S05]  /*5690*/  BSYNC B1 ;  /* 0x0000000000017941 */ /* 0x000fea0003800000 */
.L_x_143:
[----:B0-----:R-:W-:Y:S01]  /*56a0*/  @!P3 IMAD R3, R30, R80, R11 ;  /* 0x000000501e03b224 */ /* 0x001fe200078e020b */
[----:B------:R-:W-:Y:S01]  /*56b0*/  ISETP.LT.OR P1, PT, R0, 0x9, !P1 ;  /* 0x000000090000780c */ /* 0x000fe20004f21670 */
[----:B------:R-:W-:Y:S03]  /*56c0*/  BSSY B1, `(.L_x_145) ;  /* 0x0000006000017945 */ /* 0x000fe60003800000 */
[----:B------:R0:W-:Y:S09]  /*56d0*/  @!P3 STG.E.U8 desc[UR46][R6.64+0x68], R3 ;  /* 0x000068030600b986 */ /* 0x0001f2000c10112e */
[----:B------:R-:W-:Y:S05]  /*56e0*/  @P1 BRA `(.L_x_146) ;  /* 0x00000000000c1947 */ /* 0x000fea0003800000 */
[----:B------:R-:W5:Y:S02]  /*56f0*/  LDG.E.U8 R90, desc[UR46][R8.64+0x69] ;  /* 0x0000692e085a7981 */ /* 0x000f64000c1e1100 */
[----:B-----5:R-:W-:-:S05]  /*5700*/  PRMT R0, R90, 0x8880, RZ ;  /* 0x000088805a007816 */ /* 0x020fca00000000ff */
[----:B------:R-:W-:-:S07]  /*5710*/  IMAD R11, R0, R81, RZ ;  /* 0x00000051000b7224 */ /* 0x000fce00078e02ff */
.L_x_146:
[----:B------:R-:W-:Y:S05]  /*5720*/  BSYNC B1 ;  /* 0x0000000000017941 */ /* 0x000fea0003800000 */
.L_x_145:
[----:B------:R-:W-:Y:S01]  /*5730*/  IMAD R11, R31, R80, R11 ;  /* 0x000000501f0b7224 */ /* 0x000fe200078e020b */
[----:B------:R-:W-:Y:S06]  /*5740*/  @P1 BRA `(.L_x_147) ;  /* 0x0000000c00181947 */ /* 0x000fec0003800000 */
[----:B------:R0:W-:Y:S01]  /*5750*/  STG.E.U8 desc[UR46][R6.64+0x69], R11 ;  /* 0x0000690b06007986 */ /* 0x0001e2000c10112e */
[----:B------:R-:W-:Y:S05]  /*5760*/  BRA `(.L_x_147) ;  /* 0x0000000c00107947 */ /* 0x000fea0003800000 */
.L_x_34:
[C---:B------:R-:W-:Y:S02]  /*5770*/  ISETP.GE.AND P1, PT, R10.reuse, 0x1, PT ;  /* 0x000000010a00780c */ /* 0x040fe40003f26270 */
[----:B------:R-:W-:Y:S02]  /*5780*/  ISETP.GE.AND P2, PT, R10, 0x2, PT ;  /* 0x000000020a00780c */ /* 0x000fe40003f46270 */
[C---:B------:R-:W-:Y:S02]  /*5790*/  ISETP.LT.OR P4, PT, R0.reuse, 0x1, !P1 ;  /* 0x000000010000780c */ /* 0x040fe40004f81670 */
[C---:B------:R-:W-:Y:S02]  /*57a0*/  ISETP.LT.OR P5, PT, R0.reuse, 0x1, !P2 ;  /* 0x000000010000780c */ /* 0x040fe400057a1670 */
[C---:B------:R-:W-:Y:S02]  /*57b0*/  ISETP.LT.OR P1, PT, R0.reuse, 0x9, !P1 ;  /* 0x000000090000780c */ /* 0x040fe40004f21670 */
[----:B------:R-:W-:-:S02]  /*57c0*/  ISETP.LT.OR P2, PT, R0, 0x9, !P2 ;  /* 0x000000090000780c */ /* 0x000fc40005741670 */
[C---:B------:R-:W-:Y:S02]  /*57d0*/  ISETP.GE.AND P3, PT, R10.reuse, 0x9, PT ;  /* 0x000000090a00780c */ /* 0x040fe40003f66270 */
[----:B------:R-:W-:-:S03]  /*57e0*/  ISETP.GE.AND P0, PT, R10, 0xa, PT ;  /* 0x0000000a0a00780c */ /* 0x000fc60003f06270 */
[-C--:B------:R-:W-:Y:S02]  /*57f0*/  @!P4 IMAD R3, R72, R80.reuse, RZ ;  /* 0x000000504803c224 */ /* 0x080fe400078e02ff */
[-C--:B------:R-:W-:Y:S02]  /*5800*/  @!P5 IMAD R73, R73, R80.reuse, RZ ;  /* 0x000000504949d224 */ /* 0x080fe400078e02ff */
[-C--:B------:R-:W-:Y:S01]  /*5810*/  @!P1 IMAD R9, R74, R80.reuse, RZ ;  /* 0x000000504a099224 */ /* 0x080fe200078e02ff */
[----:B------:R0:W-:Y:S01]  /*5820*/  @!P4 STG.E.U8 desc[UR46][R4.64], R3 ;  /* 0x000000030400c986 */ /* 0x0001e2000c10112e */
[C---:B------:R-:W-:Y:S01]  /*5830*/  ISETP.LT.OR P4, PT, R0.reuse, 0x1, !P3 ;  /* 0x000000010000780c */ /* 0x040fe20005f81670 */
[----:B------:R-:W-:Y:S02]  /*5840*/  @!P2 IMAD R75, R75, R80, RZ ;  /* 0x000000504b4ba224 */ /* 0x000fe400078e02ff */
[----:B------:R-:W-:Y:S01]  /*5850*/  @!P5 STG.E.U8 desc[UR46][R4.64+0x1], R73 ;  /* 0x000001490400d986 */ /* 0x000fe2000c10112e */
[----:B------:R-:W-:-:S02]  /*5860*/  ISETP.LT.OR P5, PT, R0, 0x1, !P0 ;  /* 0x000000010000780c */ /* 0x000fc400047a1670 */
[C---:B------:R-:W-:Y:S01]  /*5870*/  ISETP.LT.OR P0, PT, R0.reuse, 0x9, !P0 ;  /* 0x000000090000780c */ /* 0x040fe20004701670 */
[----:B------:R1:W-:Y:S01]  /*5880*/  @!P1 STG.E.U8 desc[UR46][R6.64], R9 ;  /* 0x0000000906009986 */ /* 0x0003e2000c10112e */
[----:B------:R-:W-:Y:S02]  /*5890*/  ISETP.LT.OR P1, PT, R0, 0x9, !P3 ;  /* 0x000000090000780c */ /* 0x000fe40005f21670 */
[C---:B------:R-:W-:Y:S01]  /*58a0*/  ISETP.GE.AND P3, PT, R10.reuse, 0x11, PT ;  /* 0x000000110a00780c */ /* 0x040fe20003f66270 */
[----:B------:R-:W-:Y:S01]  /*58b0*/  @!P2 STG.E.U8 desc[UR46][R6.64+0x1], R75 ;  /* 0x0000014b0600a986 */ /* 0x000fe2000c10112e */
[----:B------:R-:W-:Y:S01]  /*58c0*/  ISETP.GE.AND P2, PT, R10, 0x12, PT ;  /* 0x000000120a00780c */ /* 0x000fe20003f46270 */
[----:B------:R-:W-:-:S04]  /*58d0*/  @!P4 IMAD R11, R76, R80, RZ ;  /* 0x000000504c0bc224 */ /* 0x000fc800078e02ff */
[-C--:B------:R-:W-:Y:S01]  /*58e0*/  @!P5 IMAD R77, R77, R80.reuse, RZ ;  /* 0x000000504d4dd224 */ /* 0x080fe200078e02ff */
[----:B------:R-:W-:Y:S01]  /*58f0*/  @!P4 STG.E.U8 desc[UR46][R4.64+0x8], R11 ;  /* 0x0000080b0400c986 */ /* 0x000fe2000c10112e */
[C---:B------:R-:W-:Y:S01]  /*5900*/  ISETP.LT.OR P4, PT, R0.reuse, 0x1, !P3 ;  /* 0x000000010000780c */ /* 0x040fe20005f81670 */
[-C--:B------:R-:W-:Y:S02]  /*5910*/  @!P0 IMAD R79, R79, R80.reuse, RZ ;  /* 0x000000504f4f8224 */ /* 0x080fe400078e02ff */
[----:B------:R-:W-:Y:S01]  /*5920*/  @!P5 STG.E.U8 desc[UR46][R4.64+0x9], R77 ;  /* 0x0000094d0400d986 */ /* 0x000fe2000c10112e */
[----:B------:R-:W-:Y:S01]  /*5930*/  ISETP.LT.OR P5, PT, R0, 0x1, !P2 ;  /* 0x000000010000780c */ /* 0x000fe200057a1670 */
[----:B0-----:R-:W-:Y:S01]  /*5940*/  @!P1 IMAD R3, R78, R80, RZ ;  /* 0x000000504e039224 */ /* 0x001fe200078e02ff */
[----:B------:R-:W-:Y:S01]  /*5950*/  ISETP.LT.OR P2, PT, R0, 0x9, !P2 ;  /* 0x000000090000780c */ /* 0x000fe20005741670 */
[----:B------:R-:W-:Y:S01]  /*5960*/  @!P0 STG.E.U8 desc[UR46][R6.64+0x9], R79 ;  /* 0x0000094f06008986 */ /* 0x000fe2000c10112e */
[----:B------:R-:W-:-:S03]  /*5970*/  ISETP.GE.AND P0, PT, R10, 0x1a, PT ;  /* 0x0000001a0a00780c */ /* 0x000fc60003f06270 */
[----:B------:R0:W-:Y:S01]  /*5980*/  @!P1 STG.E.U8 desc[UR46][R6.64+0x8], R3 ;  /* 0x0000080306009986 */ /* 0x0001e2000c10112e */
[----:B------:R-:W-:Y:S01]  /*5990*/  ISETP.LT.OR P1, PT, R0, 0x9, !P3 ;  /* 0x000000090000780c */ /* 0x000fe20005f21670 */
[----:B-1----:R-:W-:Y:S01]  /*59a0*/  @!P4 IMAD R9, R64, R80, RZ ;  /* 0x000000504009c224 */ /* 0x002fe200078e02ff */
[----:B------:R-:W-:-:S03]  /*59b0*/  ISETP.GE.AND P3, PT, R10, 0x19, PT ;  /* 0x000000190a00780c */ /* 0x000fc60003f66270 */
[-C--:B------:R-:W-:Y:S01]  /*59c0*/  @!P5 IMAD R65, R65, R80.reuse, RZ ;  /* 0x000000504141d224 */ /* 0x080fe200078e02ff */
[----:B------:R-:W-:Y:S01]  /*59d0*/  @!P4 STG.E.U8 desc[UR46][R4.64+0x10], R9 ;  /* 0x000010090400c986 */ /* 0x000fe2000c10112e */
[C---:B------:R-:W-:Y:S01]  /*59e0*/  ISETP.LT.OR P4, PT, R0.reuse, 0x1, !P3 ;  /* 0x000000010000780c */ /* 0x040fe20005f81670 */
[-C--:B------:R-:W-:Y:S02]  /*59f0*/  @!P2 IMAD R67, R67, R80.reuse, RZ ;  /* 0x000000504343a224 */ /* 0x080fe400078e02ff */
[----:B------:R-:W-:Y:S01]  /*5a00*/  @!P5 STG.E.U8 desc[UR46][R4.64+0x11], R65 ;  /* 0x000011410400d986 */ /* 0x000fe2000c10112e */
[----:B------:R-:W-:Y:S02]  /*5a10*/  ISETP.LT.OR P5, PT, R0, 0x1, !P0 ;  /* 0x000000010000780c */ /* 0x000fe400047a1670 */
[----:B0-----:R-:W-:Y:S01]  /*5a20*/  @!P1 IMAD R3, R66, R80, RZ ;  /* 0x0000005042039224 */ /* 0x001fe200078e02ff */
[----:B------:R-:W-:Y:S01]  /*5a30*/  @!P2 STG.E.U8 desc[UR46][R6.64+0x11], R67 ;  /* 0x000011430600a986 */ /* 0x000fe2000c10112e */
[----:B------:R-:W-:-:S02]  /*5a40*/  ISETP.LT.OR P0, PT, R0, 0x9, !P0 ;  /* 0x000000090000780c */ /* 0x000fc40004701670 */
[----:B------:R-:W-:Y:S01]  /*5a50*/  ISETP.GE.AND P2, PT, R10, 0x22, PT ;  /* 0x000000220a00780c */ /* 0x000fe20003f46270 */
[----:B------:R0:W-:Y:S01]  /*5a60*/  @!P1 STG.E.U8 desc[UR46][R6.64+0x10], R3 ;  /* 0x0000100306009986 */ /* 0x0001e2000c10112e */
[----:B------:R-:W-:Y:S01]  /*5a70*/  ISETP.LT.OR P1, PT, R0, 0x9, !P3 ;  /* 0x000000090000780c */ /* 0x000fe20005f21670 */
[----:B------:R-:W-:Y:S01]  /*5a80*/  @!P4 IMAD R11, R68, R80, RZ ;  /* 0x00000050440bc224 */ /* 0x000fe200078e02ff */
[----:B------:R-:W-:-:S03]  /*5a90*/  ISETP.GE.AND P3, PT, R10, 0x21, PT ;  /* 0x000000210a00780c */ /* 0x000fc60003f66270 */
[-C--:B------:R-:W-:Y:S01]  /*5aa0*/  @!P5 IMAD R69, R69, R80.reuse, RZ ;  /* 0x000000504545d224 */ /* 0x080fe200078e02ff */
[----:B------:R-:W-:Y:S01]  /*5ab0*/  @!P4 STG.E.U8 desc[UR46][R4.64+0x18], R11 ;  /* 0x0000180b0400c986 */ /* 0x000fe2000c10112e */
[C---:B------:R-:W-:Y:S02]  /*5ac0*/  ISETP.LT.OR P4, PT, R0.reuse, 0x1, !P3 ;  /* 0x000000010000780c */ /* 0x040fe40005f81670 */
[-C--:B------:R-:W-:Y:S01]  /*5ad0*/  @!P0 IMAD R71, R71, R80.reuse, RZ ;  /* 0x0000005047478224 */ /* 0x080fe200078e02ff */
        /* <DEDUP_REMOVED lines=47> */
[----:B------:R-:W-:Y:S01]  /*5dd0*/  ISETP.LT.OR P0, PT, R0, 0x9, !P0 ;  /* 0x000000090000780c */ /* 0x000fe20004701670 */
[----:B------:R0:W-:Y:S01]  /*5de0*/  @!P1 STG.E.U8 desc[UR46][R6.64+0x30], R3 ;  /* 0x0000300306009986 */ /* 0x0001e2000c10112e */
[C---:B------:R-:W-:Y:S01]  /*5df0*/  ISETP.GE.AND P1, PT, R10.reuse, 0x41, PT ;  /* 0x000000410a00780c */ /* 0x040fe20003f26270 */
[----:B------:R-:W-:Y:S01]  /*5e00*/  @!P4 IMAD R53, R53, R80, RZ ;  /* 0x000000503535c224 */ /* 0x000fe200078e02ff */
[----:B------:R-:W-:-:S03]  /*5e10*/  ISETP.GE.AND P2, PT, R10, 0x42, PT ;  /* 0x000000420a00780c */ /* 0x000fc60003f46270 */
[-C--:B------:R-:W-:Y:S01]  /*5e20*/  @!P5 IMAD R11, R52, R80.reuse, RZ ;  /* 0x00000050340bd224 */ /* 0x080fe200078e02ff */
[----:B------:R-:W-:Y:S01]  /*5e30*/  @!P4 STG.E.U8 desc[UR46][R4.64+0x39], R53 ;  /* 0x000039350400c986 */ /* 0x000fe2000c10112e */
[C---:B------:R-:W-:Y:S02]  /*5e40*/  ISETP.LT.OR P4, PT, R0.reuse, 0x1, !P1 ;  /* 0x000000010000780c */ /* 0x040fe40004f81670 */
[C---:B------:R-:W-:Y:S01]  /*5e50*/  ISETP.LT.OR P1, PT, R0.reuse, 0x9, !P1 ;  /* 0x000000090000780c */ /* 0x040fe20004f21670 */
[----:B------:R-:W-:Y:S01]  /*5e60*/  @!P5 STG.E.U8 desc[UR46][R4.64+0x38], R11 ;  /* 0x0000380b0400d986 */ /* 0x000fe2000c10112e */
[----:B------:R-:W-:Y:S01]  /*5e70*/  ISETP.LT.OR P5, PT, R0, 0x1, !P2 ;  /* 0x000000010000780c */ /* 0x000fe200057a1670 */
[-C--:B0-----:R-:W-:Y:S01]  /*5e80*/  @!P3 IMAD R3, R54, R80.reuse, RZ ;  /* 0x000000503603b224 */ /* 0x081fe200078e02ff */
[----:B------:R-:W-:Y:S01]  /*5e90*/  ISETP.LT.OR P2, PT, R0, 0x9, !P2 ;  /* 0x000000090000780c */ /* 0x000fe20005741670 */
[----:B------:R-:W-:-:S03]  /*5ea0*/  @!P0 IMAD R55, R55, R80, RZ ;  /* 0x0000005037378224 */ /* 0x000fc600078e02ff */
[----:B------:R0:W-:Y:S01]  /*5eb0*/  @!P3 STG.E.U8 desc[UR46][R6.64+0x38], R3 ;  /* 0x000038030600b986 */ /* 0x0001e2000c10112e */
[----:B------:R-:W-:Y:S02]  /*5ec0*/  ISETP.GE.AND P3, PT, R10, 0x49, PT ;  /* 0x000000490a00780c */ /* 0x000fe40003f66270 */
[-C--:B------:R-:W-:Y:S01]  /*5ed0*/  @!P4 IMAD R9, R40, R80.reuse, RZ ;  /* 0x000000502809c224 */ /* 0x080fe200078e02ff */
[----:B------:R-:W-:Y:S01]  /*5ee0*/  @!P0 STG.E.U8 desc[UR46][R6.64+0x39], R55 ;  /* 0x0000393706008986 */ /* 0x000fe2000c10112e */
[----:B------:R-:W-:Y:S02]  /*5ef0*/  ISETP.GE.AND P0, PT, R10, 0x4a, PT ;  /* 0x0000004a0a00780c */ /* 0x000fe40003f06270 */
[-C--:B------:R-:W-:Y:S01]  /*5f00*/  @!P5 IMAD R41, R41, R80.reuse, RZ ;  /* 0x000000502929d224 */ /* 0x080fe200078e02ff */
[----:B------:R-:W-:Y:S01]  /*5f10*/  @!P4 STG.E.U8 desc[UR46][R4.64+0x40], R9 ;  /* 0x000040090400c986 */ /* 0x000fe2000c10112e */
[C---:B------:R-:W-:Y:S01]  /*5f20*/  ISETP.LT.OR P4, PT, R0.reuse, 0x1, !P3 ;  /* 0x000000010000780c */ /* 0x040fe20005f81670 */
[-C--:B------:R-:W-:Y:S01]  /*5f30*/  @!P2 IMAD R43, R43, R80.reuse, RZ ;  /* 0x000000502b2ba224 */ /* 0x080fe200078e02ff */
[C---:B------:R-:W-:Y:S01]  /*5f40*/  ISETP.LT.OR P3, PT, R0.reuse, 0x9, !P3 ;  /* 0x000000090000780c */ /* 0x040fe20005f61670 */
[----:B------:R-:W-:Y:S01]  /*5f50*/  @!P5 STG.E.U8 desc[UR46][R4.64+0x41], R41 ;  /* 0x000041290400d986 */ /* 0x000fe2000c10112e */
[----:B------:R-:W-:Y:S01]  /*5f60*/  ISETP.LT.OR P5, PT, R0, 0x1, !P0 ;  /* 0x000000010000780c */ /* 0x000fe200047a1670 */
[----:B0-----:R-:W-:-:S02]  /*5f70*/  @!P1 IMAD R3, R42, R80, RZ ;  /* 0x000000502a039224 */ /* 0x001fc400078e02ff */
[----:B------:R-:W-:Y:S01]  /*5f80*/  @!P2 STG.E.U8 desc[UR46][R6.64+0x41], R43 ;  /* 0x0000412b0600a986 */ /* 0x000fe2000c10112e */
[----:B------:R-:W-:Y:S02]  /*5f90*/  ISETP.LT.OR P2, PT, R0, 0x9, !P0 ;  /* 0x000000090000780c */ /* 0x000fe40004741670 */
[C---:B------:R-:W-:Y:S01]  /*5fa0*/  ISETP.GE.AND P0, PT, R10.reuse, 0x52, PT ;  /* 0x000000520a00780c */ /* 0x040fe20003f06270 */
[----:B------:R0:W-:Y:S01]  /*5fb0*/  @!P1 STG.E.U8 desc[UR46][R6.64+0x40], R3 ;  /* 0x0000400306009986 */ /* 0x0001e2000c10112e */
[----:B------:R-:W-:Y:S01]  /*5fc0*/  ISETP.GE.AND P1, PT, R10, 0x51, PT ;  /* 0x000000510a00780c */ /* 0x000fe20003f26270 */
[----:B------:R-:W-:-:S04]  /*5fd0*/  @!P4 IMAD R11, R44, R80, RZ ;  /* 0x000000502c0bc224 */ /* 0x000fc800078e02ff */
[-C--:B------:R-:W-:Y:S01]  /*5fe0*/  @!P5 IMAD R45, R45, R80.reuse, RZ ;  /* 0x000000502d2dd224 */ /* 0x080fe200078e02ff */
[----:B------:R-:W-:Y:S01]  /*5ff0*/  @!P4 STG.E.U8 desc[UR46][R4.64+0x48], R11 ;  /* 0x0000480b0400c986 */ /* 0x000fe2000c10112e */
[C---:B------:R-:W-:Y:S02]  /*6000*/  ISETP.LT.OR P4, PT, R0.reuse, 0x1, !P1 ;  /* 0x000000010000780c */ /* 0x040fe40004f81670 */
[-C--:B------:R-:W-:Y:S01]  /*6010*/  @!P2 IMAD R47, R47, R80.reuse, RZ ;  /* 0x000000502f2fa224 */ /* 0x080fe200078e02ff */
[----:B------:R-:W-:Y:S01]  /*6020*/  @!P5 STG.E.U8 desc[UR46][R4.64+0x49], R45 ;  /* 0x0000492d0400d986 */ /* 0x000fe2000c10112e */
[----:B------:R-:W-:Y:S01]  /*6030*/  ISETP.LT.OR P5, PT, R0, 0x1, !P0 ;  /* 0x000000010000780c */ /* 0x000fe200047a1670 */
[----:B0-----:R-:W-:Y:S01]  /*6040*/  @!P3 IMAD R3, R46, R80, RZ ;  /* 0x000000502e03b224 */ /* 0x001fe200078e02ff */
[C---:B------:R-:W-:Y:S01]  /*6050*/  ISETP.LT.OR P1, PT, R0.reuse, 0x9, !P1 ;  /* 0x000000090000780c */ /* 0x040fe20004f21670 */
[----:B------:R-:W-:Y:S01]  /*6060*/  @!P2 STG.E.U8 desc[UR46][R6.64+0x49], R47 ;  /* 0x0000492f0600a986 */ /* 0x000fe2000c10112e */
[----:B------:R-:W-:-:S02]  /*6070*/  ISETP.LT.OR P0, PT, R0, 0x9, !P0 ;  /* 0x000000090000780c */ /* 0x000fc40004701670 */
        /* <DEDUP_REMOVED lines=11> */
[----:B------:R-:W-:Y:S01]  /*6130*/  ISETP.LT.OR P3, PT, R0, 0x9, !P3 ;  /* 0x000000090000780c */ /* 0x000fe20005f61670 */
[----:B------:R-:W-:Y:S01]  /*6140*/  @!P0 STG.E.U8 desc[UR46][R6.64+0x51], R35 ;  /* 0x0000512306008986 */ /* 0x000fe2000c10112e */
[----:B------:R-:W-:-:S02]  /*6150*/  ISETP.GE.AND P0, PT, R10, 0x62, PT ;  /* 0x000000620a00780c */ /* 0x000fc40003f06270 */
[----:B------:R-:W-:Y:S01]  /*6160*/  ISETP.LT.OR P2, PT, R0, 0x9, !P2 ;  /* 0x000000090000780c */ /* 0x000fe20005741670 */
[----:B------:R0:W-:Y:S01]  /*6170*/  @!P1 STG.E.U8 desc[UR46][R6.64+0x50], R3 ;  /* 0x0000500306009986 */ /* 0x0001e2000c10112e */
[----:B------:R-:W-:Y:S01]  /*6180*/  ISETP.GE.AND P1, PT, R10, 0x61, PT ;  /* 0x000000610a00780c */ /* 0x000fe20003f26270 */
[----:B------:R-:W-:-:S04]  /*6190*/  @!P4 IMAD R11, R36, R80, RZ ;  /* 0x00000050240bc224 */ /* 0x000fc800078e02ff */
        /* <DEDUP_REMOVED lines=15> */
[----:B------:R1:W-:Y:S01]  /*6290*/  @!P4 STG.E.U8 desc[UR46][R4.64+0x60], R9 ;  /* 0x000060090400c986 */ /* 0x0003e2000c10112e */
[C---:B------:R-:W-:Y:S01]  /*62a0*/  ISETP.LT.OR P4, PT, R0.reuse, 0x1, !P2 ;  /* 0x000000010000780c */ /* 0x040fe20005781670 */
[-C--:B------:R-:W-:Y:S01]  /*62b0*/  @!P0 IMAD R27, R27, R80.reuse, RZ ;  /* 0x000000501b1b8224 */ /* 0x080fe200078e02ff */
[C---:B------:R-:W-:Y:S01]  /*62c0*/  ISETP.LT.OR P2, PT, R0.reuse, 0x9, !P2 ;  /* 0x000000090000780c */ /* 0x040fe20005741670 */
[----:B------:R2:W-:Y:S01]  /*62d0*/  @!P5 STG.E.U8 desc[UR46][R4.64+0x61], R25 ;  /* 0x000061190400d986 */ /* 0x0005e2000c10112e */
[----:B------:R-:W-:Y:S01]  /*62e0*/  ISETP.LT.OR P5, PT, R0, 0x1, !P3 ;  /* 0x000000010000780c */ /* 0x000fe20005fa1670 */
[-C--:B0-----:R-:W-:Y:S01]  /*62f0*/  @!P1 IMAD R3, R26, R80.reuse, RZ ;  /* 0x000000501a039224 */ /* 0x081fe200078e02ff */
[----:B------:R-:W-:Y:S01]  /*6300*/  ISETP.LT.OR P3, PT, R0, 0x9, !P3 ;  /* 0x000000090000780c */ /* 0x000fe20005f61670 */
[----:B------:R2:W-:Y:S04]  /*6310*/  @!P0 STG.E.U8 desc[UR46][R6.64+0x61], R27 ;  /* 0x0000611b06008986 */ /* 0x0005e8000c10112e */
[----:B------:R2:W-:Y:S02]  /*6320*/  @!P1 STG.E.U8 desc[UR46][R6.64+0x60], R3 ;  /* 0x0000600306009986 */ /* 0x0005e4000c10112e */
[----:B------:R-:W-:-:S02]  /*6330*/  @!P4 IMAD R11, R28, R80, RZ ;  /* 0x000000501c0bc224 */ /* 0x000fc400078e02ff */
[-C--:B-1----:R-:W-:Y:S02]  /*6340*/  @!P2 IMAD R9, R30, R80.reuse, RZ ;  /* 0x000000501e09a224 */ /* 0x082fe400078e02ff */
[-C--:B------:R-:W-:Y:S01]  /*6350*/  @!P5 IMAD R29, R29, R80.reuse, RZ ;  /* 0x000000501d1dd224 */ /* 0x080fe200078e02ff */
[----:B------:R2:W-:Y:S01]  /*6360*/  @!P4 STG.E.U8 desc[UR46][R4.64+0x68], R11 ;  /* 0x0000680b0400c986 */ /* 0x0005e2000c10112e */
[----:B------:R-:W-:-:S03]  /*6370*/  @!P3 IMAD R31, R31, R80, RZ ;  /* 0x000000501f1fb224 */ /* 0x000fc600078e02ff */
[----:B------:R2:W-:Y:S04]  /*6380*/  @!P5 STG.E.U8 desc[UR46][R4.64+0x69], R29 ;  /* 0x0000691d0400d986 */ /* 0x0005e8000c10112e */
[----:B------:R2:W-:Y:S04]  /*6390*/  @!P2 STG.E.U8 desc[UR46][R6.64+0x68], R9 ;  /* 0x000068090600a986 */ /* 0x0005e8000c10112e */
[----:B------:R2:W-:Y:S02]  /*63a0*/  @!P3 STG.E.U8 desc[UR46][R6.64+0x69], R31 ;  /* 0x0000691f0600b986 */ /* 0x0005e4000c10112e */
.L_x_147:
[----:B------:R-:W-:Y:S05]  /*63b0*/  BSYNC B0 ;  /* 0x0000000000007941 */ /* 0x000fea0003800000 */
.L_x_33:
[----:B0-2---:R-:W2:Y:S01]  /*63c0*/  LDL.64 R2, [R1] ;  /* 0x0000000001027983 */ /* 0x005ea20000100a00 */
[----:B------:R-:W-:Y:S01]  /*63d0*/  ULDC.64 UR4, c[0x0][0x650] ;  /* 0x0001940000047ab9 */ /* 0x000fe20000000a00 */
[----:B------:R0:W-:Y:S01]  /*63e0*/  SYNCS.ARRIVE.TRANS64.A1T0 RZ, [R88+UR42], RZ ;  /* 0x000000ff58ff79a7 */ /* 0x0001e2000810002a */
[----:B------:R-:W-:Y:S01]  /*63f0*/  PRMT R0, RZ, 0x7610, R0 ;  /* 0x00007610ff007816 */ /* 0x000fe20000000000 */
[----:B------:R-:W-:Y:S02]  /*6400*/  IMAD.MOV.U32 R19, RZ, RZ, -0x1 ;  /* 0xffffffffff137424 */ /* 0x000fe400078e00ff */
[----:B------:R-:W-:Y:S01]  /*6410*/  IMAD.MOV.U32 R22, RZ, RZ, -0x1 ;  /* 0xffffffffff167424 */ /* 0x000fe200078e00ff */
[----:B--2---:R-:W-:-:S04]  /*6420*/  LEA R18, P0, R2, R18, 0x1 ;  /* 0x0000001202127211 */ /* 0x004fc800078008ff */
[----:B------:R-:W-:Y:S01]  /*6430*/  LEA.HI.X R17, R2, R17, R23, 0x1, P0 ;  /* 0x0000001102117211 */ /* 0x000fe200000f0c17 */
[----:B------:R-:W-:Y:S01]  /*6440*/  IMAD.MOV.U32 R2, RZ, RZ, -0x1 ;  /* 0xffffffffff027424 */ /* 0x000fe200078e00ff */
[----:B------:R-:W-:-:S04]  /*6450*/  ISETP.GE.U32.AND P0, PT, R18, UR4, PT ;  /* 0x0000000412007c0c */ /* 0x000fc8000bf06070 */
[----:B------:R-:W-:-:S13]  /*6460*/  ISETP.GE.U32.AND.EX P0, PT, R17, UR5, PT, P0 ;  /* 0x0000000511007c0c */ /* 0x000fda000bf06100 */
[----:B0-----:R-:W-:Y:S05]  /*6470*/  @P0 BRA `(.L_x_148) ;  /* 0x0000000400700947 */ /* 0x001fea0003800000 */
[----:B------:R-:W0:Y:S01]  /*6480*/  S2R R10, SR_CTAID.X ;  /* 0x00000000000a7919 */ /* 0x000e220000002500 */
[----:B------:R-:W2:Y:S01]  /*6490*/  LDC.64 R8, c[0x0][0x628] ;  /* 0x00018a00ff087b82 */ /* 0x000ea20000000a00 */
[----:B------:R-:W-:Y:S01]  /*64a0*/  ULDC UR4, c[0x0][0x150] ;  /* 0x0000540000047ab9 */ /* 0x000fe20000000800 */
[----:B----4-:R-:W-:Y:S01]  /*64b0*/  IMAD.MOV.U32 R6, RZ, RZ, R18 ;  /* 0x000000ffff067224 */ /* 0x010fe200078e0012 */
[----:B------:R-:W4:Y:S01]  /*64c0*/  S2R R20, SR_CTAID.Y ;  /* 0x0000000000147919 */ /* 0x000f220000002600 */
[----:B------:R-:W-:-:S04]  /*64d0*/  IMAD.MOV.U32 R7, RZ, RZ, R17 ;  /* 0x000000ffff077224 */ /* 0x000fc800078e0011 */
[----:B-1----:R-:W1:Y:S08]  /*64e0*/  LDC R15, c[0x0][0x144] ;  /* 0x00005100ff0f7b82 */ /* 0x002e700000000800 */
[----:B------:R-:W1:Y:S08]  /*64f0*/  LDC R0, c[0x0][0x630] ;  /* 0x00018c00ff007b82 */ /* 0x000e700000000800 */
[----:B---3--:R-:W3:Y:S01]  /*6500*/  LDC.64 R12, c[0x0][0x620] ;  /* 0x00018800ff0c7b82 */ /* 0x008ee20000000a00 */
[----:B--2---:R-:W-:-:S04]  /*6510*/  ISETP.NE.U32.AND P0, PT, R8, RZ, PT ;  /* 0x000000ff0800720c */ /* 0x004fc80003f05070 */
[----:B------:R-:W-:Y:S02]  /*6520*/  ISETP.NE.AND.EX P0, PT, R9, RZ, PT, P0 ;  /* 0x000000ff0900720c */ /* 0x000fe40003f05300 */
[----:B0-----:R-:W-:-:S05]  /*6530*/  I2FP.F32.U32 R2, R10 ;  /* 0x0000000a00027245 */ /* 0x001fca0000201000 */
[----:B------:R-:W-:-:S04]  /*6540*/  FMUL R2, R2, UR4 ;  /* 0x0000000402027c20 */ /* 0x000fc80008400000 */
[----:B------:R0:W2:Y:S02]  /*6550*/  F2I.U32.TRUNC.NTZ R14, R2 ;  /* 0x00000002000e7305 */ /* 0x0000a4000020f000 */
[----:B-1--4-:R-:W-:Y:S05]  /*6560*/  @!P0 BRA `(.L_x_149) ;  /* 0x0000000000288947 */ /* 0x012fea0003800000 */
[----:B------:R-:W1:Y:S02]  /*6570*/  LDC R3, c[0x0][0x634] ;  /* 0x00018d00ff037b82 */ /* 0x000e640000000800 */
[----:B-1----:R-:W-:-:S05]  /*6580*/  IADD3 R7, P0, R18, R3, RZ ;  /* 0x0000000312077210 */ /* 0x002fca0007f1e0ff */
[----:B------:R-:W-:-:S04]  /*6590*/  IMAD.X R11, RZ, RZ, R17, P0 ;  /* 0x000000ffff0b7224 */ /* 0x000fc800000e0611 */
[----:B0-----:R-:W-:-:S04]  /*65a0*/  IMAD.WIDE.U32 R2, R11, R8, RZ ;  /* 0x000000080b027225 */ /* 0x001fc800078e00ff */
[----:B------:R-:W-:-:S04]  /*65b0*/  IMAD.WIDE.U32 R4, P0, R7, R9, R2 ;  /* 0x0000000907047225 */ /* 0x000fc80007800002 */
[----:B------:R-:W-:-:S04]  /*65c0*/  IMAD.WIDE.U32 R2, R7, R8, RZ ;  /* 0x0000000807027225 */ /* 0x000fc800078e00ff */
[----:B------:R-:W-:Y:S01]  /*65d0*/  IMAD.X R7, RZ, RZ, RZ, P0 ;  /* 0x000000ffff077224 */ /* 0x000fe200000e06ff */
[----:B------:R-:W-:Y:S01]  /*65e0*/  IADD3 RZ, P0, R3, R4, RZ ;  /* 0x0000000403ff7210 */ /* 0x000fe20007f1e0ff */
[----:B------:R-:W-:-:S04]  /*65f0*/  IMAD.MOV.U32 R6, RZ, RZ, R5 ;  /* 0x000000ffff067224 */ /* 0x000fc800078e0005 */
[----:B------:R-:W-:-:S08]  /*6600*/  IMAD.WIDE.U32.X R6, R11, R9, R6, P0 ;  /* 0x000000090b067225 */ /* 0x000fd000000e0406 */
.L_x_149:
[----:B------:R-:W1:Y:S01]  /*6610*/  LDC.64 R26, c[0x0][0x640] ;  /* 0x00019000ff1a7b82 */ /* 0x000e620000000a00 */
[-C--:B------:R-:W-:Y:S01]  /*6620*/  SHF.R.U64 R11, R6, R0.reuse, R7 ;  /* 0x00000000060b7219 */ /* 0x080fe20000001207 */
[----:B------:R-:W-:Y:S01]  /*6630*/  IMAD.MOV.U32 R19, RZ, RZ, R17 ;  /* 0x000000ffff137224 */ /* 0x000fe200078e0011 */
[----:B------:R-:W-:Y:S01]  /*6640*/  SHF.R.U32.HI R0, RZ, R0, R7 ;  /* 0x00000000ff007219 */ /* 0x000fe20000011607 */
[----:B--2---:R-:W-:Y:S01]  /*6650*/  IMAD.MOV R14, RZ, RZ, -R14 ;  /* 0x000000ffff0e7224 */ /* 0x004fe200078e0a0e */
[----:B------:R-:W-:Y:S01]  /*6660*/  IADD3 R5, P0, RZ, -R11, RZ ;  /* 0x8000000bff057210 */ /* 0x000fe20007f1e0ff */
[----:B------:R-:W-:Y:S01]  /*6670*/  ULDC UR4, c[0x0][0x154] ;  /* 0x0000550000047ab9 */ /* 0x000fe20000000800 */
[----:B------:R-:W-:Y:S01]  /*6680*/  IMAD.MOV.U32 R7, RZ, RZ, 0x1 ;  /* 0x00000001ff077424 */ /* 0x000fe200078e00ff */
[----:B------:R-:W2:Y:S01]  /*6690*/  LDC R4, c[0x0][0x618] ;  /* 0x00018600ff047b82 */ /* 0x000ea20000000800 */
[----:B------:R-:W-:Y:S02]  /*66a0*/  IMAD R22, R15, R14, R10 ;  /* 0x0000000e0f167224 */ /* 0x000fe400078e020a */
[----:B------:R-:W-:-:S04]  /*66b0*/  IMAD.X R3, RZ, RZ, ~R0, P0 ;  /* 0x000000ffff037224 */ /* 0x000fc800000e0e00 */
[-C--:B---3--:R-:W-:Y:S01]  /*66c0*/  IMAD R0, R3, R12.reuse, RZ ;  /* 0x0000000c03007224 */ /* 0x088fe200078e02ff */
[----:B------:R-:W3:Y:S01]  /*66d0*/  LDC R6, c[0x0][0x608] ;  /* 0x00018200ff067b82 */ /* 0x000ee20000000800 */
[----:B0-----:R-:W-:-:S04]  /*66e0*/  IMAD.WIDE.U32 R2, R5, R12, R18 ;  /* 0x0000000c05027225 */ /* 0x001fc800078e0012 */
[----:B------:R-:W-:Y:S01]  /*66f0*/  IMAD R5, R5, R13, R0 ;  /* 0x0000000d05057224 */ /* 0x000fe200078e0200 */
[----:B------:R-:W-:Y:S02]  /*6700*/  I2FP.F32.U32 R0, R20 ;  /* 0x0000001400007245 */ /* 0x000fe40000201000 */
[----:B------:R-:W0:Y:S01]  /*6710*/  LDC R24, c[0x0][0x658] ;  /* 0x00019600ff187b82 */ /* 0x000e220000000800 */
[----:B------:R-:W-:Y:S01]  /*6720*/  IMAD.IADD R3, R3, 0x1, R5 ;  /* 0x0000000103037824 */ /* 0x000fe200078e0205 */
[----:B-1----:R-:W-:Y:S01]  /*6730*/  ISETP.NE.U32.AND P0, PT, R26, RZ, PT ;  /* 0x000000ff1a00720c */ /* 0x002fe20003f05070 */
[----:B------:R-:W-:Y:S01]  /*6740*/  FMUL R0, R0, UR4 ;  /* 0x0000000400007c20 */ /* 0x000fe20008400000 */
[----:B------:R-:W-:Y:S02]  /*6750*/  IMAD.MOV.U32 R5, RZ, RZ, -0x1 ;  /* 0xffffffffff057424 */ /* 0x000fe400078e00ff */
[----:B------:R-:W-:Y:S01]  /*6760*/  ISETP.NE.AND.EX P0, PT, R27, RZ, PT, P0 ;  /* 0x000000ff1b00720c */ /* 0x000fe20003f05300 */
[----:B------:R1:W4:Y:S01]  /*6770*/  F2I.U32.TRUNC.NTZ R12, R0 ;  /* 0x00000000000c7305 */ /* 0x000322000020f000 */
[----:B------:R-:W1:Y:S01]  /*6780*/  LDC R15, c[0x0][0x148] ;  /* 0x00005200ff0f7b82 */ /* 0x000e620000000800 */
[----:B--2---:R-:W-:-:S02]  /*6790*/  SHF.R.U64 R10, R2, R4, R3 ;  /* 0x00000004020a7219 */ /* 0x004fc40000001203 */
[----:B------:R-:W-:-:S05]  /*67a0*/  SHF.R.U32.HI R3, RZ, R4, R3 ;  /* 0x00000004ff037219 */ /* 0x000fca0000011603 */
[----:B------:R-:W2:Y:S01]  /*67b0*/  LDC R14, c[0x0][0x600] ;  /* 0x00018000ff0e7b82 */ /* 0x000ea20000000800 */
[-CC-:B---3--:R-:W-:Y:S02]  /*67c0*/  SHF.R.U64 R8, R10, R6.reuse, R3.reuse ;  /* 0x000000060a087219 */ /* 0x188fe40000001203 */
[----:B------:R-:W-:-:S05]  /*67d0*/  SHF.R.U32.HI R3, RZ, R6, R3 ;  /* 0x00000006ff037219 */ /* 0x000fca0000011603 */
[----:B------:R-:W3:Y:S01]  /*67e0*/  LDC R21, c[0x0][0x648] ;  /* 0x00019200ff157b82 */ /* 0x000ee20000000800 */
[-CC-:B0-----:R-:W-:Y:S02]  /*67f0*/  SHF.R.U64 R13, R8, R24.reuse, R3.reuse ;  /* 0x00000018080d7219 */ /* 0x181fe40000001203 */
[-C--:B------:R-:W-:Y:S02]  /*6800*/  SHF.L.U32 R5, R5, R24.reuse, RZ ;  /* 0x0000001805057219 */ /* 0x080fe400000006ff */
[-C--:B------:R-:W-:Y:S01]  /*6810*/  SHF.R.U32.HI R3, RZ, R24.reuse, R3 ;  /* 0x00000018ff037219 */ /* 0x080fe20000011603 */
[----:B------:R-:W-:Y:S01]  /*6820*/  IMAD.MOV.U32 R2, RZ, RZ, R13 ;  /* 0x000000ffff027224 */ /* 0x000fe200078e000d */
[----:B------:R-:W-:Y:S01]  /*6830*/  SHF.L.U32 R24, R7, R24, RZ ;  /* 0x0000001807187219 */ /* 0x000fe200000006ff */
[----:B------:R-:W0:Y:S01]  /*6840*/  LDC R25, c[0x0][0x638] ;  /* 0x00018e00ff197b82 */ /* 0x000e220000000800 */
[----:B------:R-:W-:-:S07]  /*6850*/  LOP3.LUT R19, RZ, R5, RZ, 0x33, !PT ;  /* 0x00000005ff137212 */ /* 0x000fce00078e33ff */
[----:B------:R-:W0:Y:S01]  /*6860*/  LDC R28, c[0x0][0x610] ;  /* 0x00018400ff1c7b82 */ /* 0x000e220000000800 */
[----:B----4-:R-:W-:Y:S05]  /*6870*/  @!P0 BRA `(.L_x_150) ;  /* 0x0000000000288947 */ /* 0x010fea0003800000 */
[----:B-1----:R-:W1:Y:S02]  /*6880*/  LDC R0, c[0x0][0x64c] ;  /* 0x00019300ff007b82 */ /* 0x002e640000000800 */
        /* <DEDUP_REMOVED lines=9> */
.L_x_150:
[----:B------:R-:W4:Y:S01]  /*6920*/  LDC R4, c[0x0][0x65c] ;  /* 0x00019700ff047b82 */ /* 0x000f220000000800 */
[----:B-1-3--:R-:W-:Y:S01]  /*6930*/  SHF.R.U64 R0, R2, R21, R3 ;  /* 0x0000001502007219 */ /* 0x00afe20000001203 */
[----:B--2---:R-:W-:Y:S01]  /*6940*/  VIADD R3, R14, 0xffffffff ;  /* 0xffffffff0e037836 */ /* 0x004fe20000000000 */
[----:B------:R-:W-:Y:S01]  /*6950*/  LOP3.LUT R19, R8, R19, RZ, 0xc0, !PT ;  /* 0x0000001308137212 */ /* 0x000fe200078ec0ff */
[----:B------:R-:W-:Y:S02]  /*6960*/  IMAD.MOV R12, RZ, RZ, -R12 ;  /* 0x000000ffff0c7224 */ /* 0x000fe400078e0a0c */
[----:B------:R-:W-:Y:S01]  /*6970*/  IMAD.MOV R2, RZ, RZ, -R0 ;  /* 0x000000ffff027224 */ /* 0x000fe200078e0a00 */
[----:B------:R-:W-:Y:S01]  /*6980*/  LOP3.LUT R3, R10, R3, RZ, 0xc0, !PT ;  /* 0x000000030a037212 */ /* 0x000fe200078ec0ff */
[----:B------:R-:W-:Y:S02]  /*6990*/  IMAD R19, R24, R0, R19 ;  /* 0x0000000018137224 */ /* 0x000fe400078e0213 */
[----:B0-----:R-:W-:-:S04]  /*69a0*/  IMAD R0, R2, R25, R13 ;  /* 0x0000001902007224 */ /* 0x001fc800078e020d */
[----:B------:R-:W-:Y:S01]  /*69b0*/  IMAD R2, R0, R14, R3 ;  /* 0x0000000e00027224 */ /* 0x000fe200078e0203 */
[----:B----4-:R-:W-:Y:S01]  /*69c0*/  ISETP.NE.AND P0, PT, R4, 0x1, PT ;  /* 0x000000010400780c */ /* 0x010fe20003f05270 */
[----:B------:R-:W-:-:S05]  /*69d0*/  IMAD.MOV.U32 R4, RZ, RZ, 0x1 ;  /* 0x00000001ff047424 */ /* 0x000fca00078e00ff */
[----:B------:R-:W-:-:S07]  /*69e0*/  PRMT R0, R4, 0x7610, R0 ;  /* 0x0000761004007816 */ /* 0x000fce0000000000 */
[----:B------:R-:W-:-:S04]  /*69f0*/  @P0 IMAD R22, R15, R12, R20 ;  /* 0x0000000c0f160224 */ /* 0x000fc800078e0214 */
[----:B------:R-:W-:-:S05]  /*6a00*/  IMAD R19, R19, R28, R22 ;  /* 0x0000001c13137224 */ /* 0x000fca00078e0216 */
[----:B------:R-:W-:Y:S02]  /*6a10*/  SEL R22, R2, R19, !P0 ;  /* 0x0000001302167207 */ /* 0x000fe40004000000 */
[----:B------:R-:W-:Y:S01]  /*6a20*/  SEL R19, R19, R2, !P0 ;  /* 0x0000000213137207 */ /* 0x000fe20004000000 */
[----:B------:R-:W-:-:S07]  /*6a30*/  IMAD.MOV.U32 R2, RZ, RZ, R11 ;  /* 0x000000ffff027224 */ /* 0x000fce00078e000b */
.L_x_148:
[----:B------:R-:W-:Y:S02]  /*6a40*/  LOP3.LUT P0, RZ, R0, 0xff, RZ, 0xc0, !PT ;  /* 0x000000ff00ff7812 */ /* 0x000fe4000780c0ff */
[----:B------:R-:W-:-:S11]  /*6a50*/  LOP3.LUT R91, R91, 0x1, RZ, 0x3c, !PT ;  /* 0x000000015b5b7812 */ /* 0x000fd600078e3cff */
[----:B------:R-:W-:Y:S05]  /*6a60*/  @P0 BRA `(.L_x_151) ;  /* 0xffffffa800c80947 */ /* 0x000fea000383ffff */
[----:B------:R-:W-:Y:S05]  /*6a70*/  EXIT ;  /* 0x000000000000794d */ /* 0x000fea0003800000 */
.L_x_14:
[----:B------:R-:W-:-:S08]  /*6a80*/  ISETP.NE.AND P0, PT, R0, RZ, PT ;  /* 0x000000ff0000720c */ /* 0x000fd00003f05270 */
[----:B0-----:R-:W0:-:S00]  /*6a90*/  USETMAXREG.DEALLOC.CTAPOOL 0x28 ;  /* 0x00000028000079c8 */ /* 0x001e0000080e0500 */
[----:B------:R-:W-:Y:S05]  /*6aa0*/  @P0 EXIT ;  /* 0x000000000000094d */ /* 0x000fea0003800000 */
[----:B0-----:R-:W-:Y:S01]  /*6ab0*/  LOP3.LUT P0, RZ, R8, 0xff, RZ, 0xc0, !PT ;  /* 0x000000ff08ff7812 */ /* 0x001fe2000780c0ff */
[----:B------:R-:W-:Y:S02]  /*6ac0*/  IMAD.MOV.U32 R0, RZ, RZ, 0x1 ;  /* 0x00000001ff007424 */ /* 0x000fe400078e00ff */
[----:B------:R-:W-:-:S10]  /*6ad0*/  IMAD.MOV.U32 R7, RZ, RZ, RZ ;  /* 0x000000ffff077224 */ /* 0x000fd400078e00ff */
[----:B------:R-:W-:Y:S05]  /*6ae0*/  @!P0 BRA `(.L_x_152) ;  /* 0x0000000c001c8947 */ /* 0x000fea0003800000 */
[----:B------:R-:W-:Y:S01]  /*6af0*/  LOP3.LUT P0, RZ, R4, 0x1f, RZ, 0xc0, !PT ;  /* 0x0000001f04ff7812 */ /* 0x000fe2000780c0ff */
[----:B------:R-:W-:Y:S01]  /*6b00*/  ULDC UR5, c[0x0][0x658] ;  /* 0x0001960000057ab9 */ /* 0x000fe20000000800 */
[----:B------:R-:W-:Y:S01]  /*6b10*/  UMOV UR6, 0xffffffff ;  /* 0xffffffff00067882 */ /* 0x000fe20000000000 */
[----:B------:R-:W-:Y:S01]  /*6b20*/  BSSY B0, `(.L_x_152) ;  /* 0x00000c3000007945 */ /* 0x000fe20003800000 */
[----:B------:R-:W-:Y:S01]  /*6b30*/  USHF.L.U32 UR6, UR6, UR5, URZ ;  /* 0x0000000506067299 */ /* 0x000fe2000800063f */
[C---:B------:R-:W-:Y:S01]  /*6b40*/  ISETP.NE.AND P2, PT, R3.reuse, RZ, PT ;  /* 0x000000ff0300720c */ /* 0x040fe20003f45270 */
[----:B------:R-:W-:Y:S01]  /*6b50*/  IMAD.MOV.U32 R8, RZ, RZ, 0x1 ;  /* 0x00000001ff087424 */ /* 0x000fe200078e00ff */
[----:B------:R-:W-:Y:S01]  /*6b60*/  ISETP.NE.OR P0, PT, R3, RZ, !P0 ;  /* 0x000000ff0300720c */ /* 0x000fe20004705670 */
[----:B------:R-:W-:Y:S01]  /*6b70*/  IMAD.MOV.U32 R0, RZ, RZ, 0x1 ;  /* 0x00000001ff007424 */ /* 0x000fe200078e00ff */
[----:B------:R-:W-:Y:S01]  /*6b80*/  LOP3.LUT R6, R16, 0x2, RZ, 0xfc, !PT ;  /* 0x0000000210067812 */ /* 0x000fe200078efcff */
[----:B------:R-:W-:Y:S01]  /*6b90*/  IMAD.MOV.U32 R7, RZ, RZ, RZ ;  /* 0x000000ffff077224 */ /* 0x000fe200078e00ff */
[----:B------:R-:W-:Y:S01]  /*6ba0*/  ULDC UR4, c[0x0][0x600] ;  /* 0x0001800000047ab9 */ /* 0x000fe20000000800 */
[----:B------:R-:W-:Y:S01]  /*6bb0*/  UMOV UR7, 0x1 ;  /* 0x0000000100077882 */ /* 0x000fe20000000000 */
[----:B------:R-:W-:-:S02]  /*6bc0*/  UIADD3 UR19, UR38, 0x1, URZ ;  /* 0x0000000126137890 */ /* 0x000fc4000fffe03f */
[----:B------:R-:W-:Y:S02]  /*6bd0*/  UIADD3 UR15, UR4, -0x1, URZ ;  /* 0xffffffff040f7890 */ /* 0x000fe4000fffe03f */
[----:B------:R-:W-:Y:S02]  /*6be0*/  USHF.L.U32 UR17, UR7, UR5, URZ ;  /* 0x0000000507117299 */ /* 0x000fe4000800063f */
[----:B------:R-:W-:Y:S01]  /*6bf0*/  ULOP3.LUT UR16, URZ, UR6, URZ, 0x33, !UPT ;  /* 0x000000063f107292 */ /* 0x000fe2000f8e333f */
[----:B------:R-:W-:-:S11]  /*6c00*/  ULDC.64 UR20, c[0x0][0x198] ;  /* 0x0000660000147ab9 */ /* 0x000fd60000000a00 */
.L_x_164:
[----:B------:R-:W-:-:S03]  /*6c10*/  UMOV UR4, 0xffffffff ;  /* 0xffffffff00047882 */ /* 0x000fc60000000000 */
[----:B------:R-:W-:Y:S05]  /*6c20*/  BRA.DIV UR4, `(.L_x_153) ;  /* 0x0000001204b87947 */ /* 0x000fea000b800000 */
[----:B------:R-:W-:-:S13]  /*6c30*/  ELECT P6, URZ, PT ;  /* 0x00000000003f782f */ /* 0x000fda00038c0000 */
.L_x_183:
[----:B------:R-:W0:Y:S01]  /*6c40*/  LDC R3, c[0x0][0x28c] ;  /* 0x0000a300ff037b82 */ /* 0x000e220000000800 */
[----:B------:R-:W-:Y:S01]  /*6c50*/  BSSY B1, `(.L_x_154) ;  /* 0x0000037000017945 */ /* 0x000fe20003800000 */
[----:B0-----:R-:W-:-:S13]  /*6c60*/  ISETP.LT.OR P6, PT, R3, 0x1, !P6 ;  /* 0x000000010300780c */ /* 0x001fda00077c1670 */
[----:B------:R-:W-:Y:S05]  /*6c70*/  @P6 BRA `(.L_x_155) ;  /* 0x0000000000d06947 */ /* 0x000fea0003800000 */
[----:B------:R-:W-:Y:S02]  /*6c80*/  IMAD R22, R22, 0x70, RZ ;  /* 0x0000007016167824 */ /* 0x000fe400078e02ff */
[----:B------:R-:W-:Y:S02]  /*6c90*/  IMAD.SHL.U32 R19, R19, 0x40, RZ ;  /* 0x0000004013137824 */ /* 0x000fe400078e00ff */
[----:B------:R-:W-:Y:S02]  /*6ca0*/  IMAD.MOV.U32 R12, RZ, RZ, RZ ;  /* 0x000000ffff0c7224 */ /* 0x000fe400078e00ff */
[----:B------:R-:W-:Y:S02]  /*6cb0*/  IMAD.U32 R13, RZ, RZ, UR19 ;  /* 0x00000013ff0d7e24 */ /* 0x000fe4000f8e00ff */
[----:B------:R-:W-:Y:S02]  /*6cc0*/  IMAD.MOV.U32 R3, RZ, RZ, R0 ;  /* 0x000000ffff037224 */ /* 0x000fe400078e0000 */
[----:B------:R-:W-:-:S07]  /*6cd0*/  IMAD.MOV.U32 R4, RZ, RZ, R7 ;  /* 0x000000ffff047224 */ /* 0x000fce00078e0007 */
.L_x_159:
[----:B------:R-:W0:Y:S01]  /*6ce0*/  S2R R10, SR_CgaCtaId ;  /* 0x00000000000a7919 */ /* 0x000e220000008800 */
[----:B------:R-:W-:Y:S01]  /*6cf0*/  MOV R5, 0x400 ;  /* 0x0000040000057802 */ /* 0x000fe20000000f00 */
[----:B------:R-:W1:Y:S03]  /*6d00*/  @!P2 LDC R9, c[0x0][0x500] ;  /* 0x00014000ff09ab82 */ /* 0x000e660000000800 */
[----:B0-----:R-:W-:Y:S02]  /*6d10*/  LEA R11, R10, R5, 0x18 ;  /* 0x000000050a0b7211 */ /* 0x001fe400078ec0ff */
[----:B------:R-:W-:-:S03]  /*6d20*/  SHF.L.U32 R5, R3, 0x1f, RZ ;  /* 0x0000001f03057819 */ /* 0x000fc600000006ff */
[----:B------:R-:W-:-:S04]  /*6d30*/  IMAD R10, R4, 0x8, R11 ;  /* 0x00000008040a7824 */ /* 0x000fc800078e020b */
[----:B------:R-:W0:Y:S02]  /*6d40*/  SYNCS.PHASECHK.TRANS64.TRYWAIT P1, [R10+URZ+0x50], R5 ;  /* 0x000050050a0075a7 */ /* 0x000e24000802017f */
[----:B01----:R-:W-:Y:S05]  /*6d50*/  @!P1 BRA `(.L_x_156) ;  /* 0x00000010008c9947 */ /* 0x003fea0003800000 */
.L_x_184:
[----:B0-----:R-:W-:Y:S01]  /*6d60*/  PRMT R5, R6, 0x9910, RZ ;  /* 0x0000991006057816 */ /* 0x001fe200000000ff */
[----:B------:R0:W-:Y:S03]  /*6d70*/  @!P2 SYNCS.ARRIVE.TRANS64 RZ, [R10+URZ], R9 ;  /* 0x000000090affa9a7 */ /* 0x0001e6000800003f */
[----:B------:R-:W-:-:S13]  /*6d80*/  ISETP.NE.AND P1, PT, R5, 0x2, PT ;  /* 0x000000020500780c */ /* 0x000fda0003f25270 */
[----:B0-----:R-:W-:Y:S05]  /*6d90*/  @P1 BRA `(.L_x_157) ;  /* 0x0000000000041947 */ /* 0x001fea0003800000 */
[----:B------:R-:W-:Y:S01]  /*6da0*/  BPT.TRAP 0x1 ;  /* 0x000000040000795c */ /* 0x000fe20000300000 */
.L_x_157:
[----:B------:R-:W-:Y:S05]  /*6db0*/  @P0 BRA `(.L_x_158) ;  /* 0x0000000000040947 */ /* 0x000fea0003800000 */
[----:B------:R-:W-:Y:S01]  /*6dc0*/  BPT.TRAP 0x1 ;  /* 0x000000040000795c */ /* 0x000fe20000300000 */
.L_x_158:
[--C-:B------:R-:W-:Y:S01]  /*6dd0*/  IMAD R5, R4, 0x2000, R11.reuse ;  /* 0x0000200004057824 */ /* 0x100fe200078e020b */
[----:B------:R-:W-:Y:S01]  /*6de0*/  R2UR UR9, R10 ;  /* 0x000000000a0972ca */ /* 0x000fe200000e0000 */
[C---:B------:R-:W-:Y:S01]  /*6df0*/  IMAD R11, R4.reuse, 0x3800, R11 ;  /* 0x00003800040b7824 */ /* 0x040fe200078e020b */
[----:B------:R-:W-:Y:S01]  /*6e00*/  UIADD3 UR4, UP0, UR20, 0xf0, URZ ;  /* 0x000000f014047890 */ /* 0x000fe2000ff1e03f */
[----:B------:R-:W-:Y:S01]  /*6e10*/  VIADD R13, R13, 0xffffffff ;  /* 0xffffffff0d0d7836 */ /* 0x000fe20000000000 */
[----:B------:R-:W-:Y:S01]  /*6e20*/  R2UR UR5, R5 ;  /* 0x00000000050572ca */ /* 0x000fe200000e0000 */
[----:B------:R-:W-:Y:S01]  /*6e30*/  UIADD3 UR22, UP1, UR20, 0x1f0, URZ ;  /* 0x000001f014167890 */ /* 0x000fe2000ff3e03f */
[----:B------:R-:W-:Y:S01]  /*6e40*/  R2UR UR8, R11 ;  /* 0x000000000b0872ca */ /* 0x000fe200000e0000 */
[----:B------:R-:W-:Y:S01]  /*6e50*/  VIADD R4, R4, 0x1 ;  /* 0x0000000104047836 */ /* 0x000fe20000000000 */
[----:B------:R-:W-:Y:S01]  /*6e60*/  R2UR UR11, R19 ;  /* 0x00000000130b72ca */ /* 0x000fe200000e0000 */
[----:B------:R-:W-:Y:S01]  /*6e70*/  UIADD3.X UR23, URZ, UR21, URZ, UP1, !UPT ;  /* 0x000000153f177290 */ /* 0x000fe20008ffe43f */
[----:B------:R-:W-:Y:S01]  /*6e80*/  R2UR UR10, R12 ;  /* 0x000000000c0a72ca */ /* 0x000fe200000e0000 */
[----:B------:R-:W-:Y:S01]  /*6e90*/  UMOV UR6, 0x0 ;  /* 0x0000000000067882 */ /* 0x000fe20000000000 */
[----:B------:R-:W-:Y:S01]  /*6ea0*/  R2UR UR12, R2 ;  /* 0x00000000020c72ca */ /* 0x000fe200000e0000 */
[----:B------:R-:W-:Y:S01]  /*6eb0*/  UMOV UR7, 0x10000000 ;  /* 0x1000000000077882 */ /* 0x000fe20000000000 */
[----:B------:R-:W-:Y:S01]  /*6ec0*/  R2UR UR18, R22 ;  /* 0x00000000161272ca */ /* 0x000fe200000e0000 */
[----:B------:R-:W-:Y:S01]  /*6ed0*/  VIADD R12, R12, 0x80 ;  /* 0x000000800c0c7836 */ /* 0x000fe20000000000 */
[----:B------:R-:W-:Y:S01]  /*6ee0*/  ISETP.GT.AND P3, PT, R13, 0x1, PT ;  /* 0x000000010d00780c */ /* 0x000fe20003f64270 */
[----:B------:R-:W-:Y:S01]  /*6ef0*/  UIADD3 UR13, UR5, 0x180, URZ ;  /* 0x00000180050d7890 */ /* 0x000fe2000fffe03f */
[----:B------:R-:W-:Y:S01]  /*6f00*/  ISETP.NE.AND P1, PT, R4, 0xa, PT ;  /* 0x0000000a0400780c */ /* 0x000fe20003f25270 */
[----:B------:R-:W-:-:S02]  /*6f10*/  UIADD3.X UR5, URZ, UR21, URZ, UP0, !UPT ;  /* 0x000000153f057290 */ /* 0x000fc400087fe43f */
[----:B------:R-:W-:Y:S01]  /*6f20*/  UIADD3 UR14, UR8, 0x14180, URZ ;  /* 0x00014180080e7890 */ /* 0x000fe2000fffe03f */
[----:B------:R-:W-:Y:S02]  /*6f30*/  SEL R10, RZ, 0x1, P1 ;  /* 0x00000001ff0a7807 */ /* 0x000fe40000800000 */
[----:B------:R-:W-:Y:S01]  /*6f40*/  UMOV UR8, UR13 ;  /* 0x0000000d00087c82 */ /* 0x000fe20008000000 */
[----:B------:R-:W-:Y:S02]  /*6f50*/  SEL R4, R4, RZ, P1 ;  /* 0x000000ff04047207 */ /* 0x000fe40000800000 */
[----:B------:R-:W-:Y:S01]  /*6f60*/  LOP3.LUT R3, R3, R10, RZ, 0x3c, !PT ;  /* 0x0000000a03037212 */ /* 0x000fe200078e3cff */
[----:B------:R0:W-:Y:S02]  /*6f70*/  UTMALDG.3D [UR8], [UR4], desc[UR6] ;  /* 0x00000608040075b4 */ /* 0x0001e40008011000 */
[----:B0-----:R-:W-:Y:S01]  /*6f80*/  UMOV UR8, UR14 ;  /* 0x0000000e00087c82 */ /* 0x001fe20008000000 */
[----:B------:R-:W-:-:S02]  /*6f90*/  UMOV UR11, UR18 ;  /* 0x00000012000b7c82 */ /* 0x000fc40008000000 */
[----:B------:R0:W-:Y:S02]  /*6fa0*/  UTMALDG.3D [UR8], [UR22], desc[UR6] ;  /* 0x00000608160075b4 */ /* 0x0001e40008011000 */
[----:B0-----:R-:W-:Y:S05]  /*6fb0*/  @P3 BRA `(.L_x_159) ;  /* 0xfffffffc00483947 */ /* 0x001fea000383ffff */
.L_x_155:
[----:B------:R-:W-:Y:S05]  /*6fc0*/  BSYNC B1 ;  /* 0x0000000000017941 */ /* 0x000fea0003800000 */
.L_x_154:
[----:B------:R-:W2:Y:S01]  /*6fd0*/  LDL.64 R10, [R1] ;  /* 0x00000000010a7983 */ /* 0x000ea20000100a00 */
[----:B------:R-:W-:Y:S01]  /*6fe0*/  LOP3.LUT P4, RZ, R8, 0xff, RZ, 0xc0, !PT ;  /* 0x000000ff08ff7812 */ /* 0x000fe2000788c0ff */
[----:B------:R-:W-:Y:S01]  /*6ff0*/  VIADD R4, R7, UR38 ;  /* 0x0000002607047c36 */ /* 0x000fe20008000000 */
[----:B------:R-:W-:Y:S01]  /*7000*/  ULDC.64 UR4, c[0x0][0x650] ;  /* 0x0001940000047ab9 */ /* 0x000fe20000000a00 */
[----:B------:R-:W-:Y:S01]  /*7010*/  IMAD.U32 R7, RZ, RZ, UR38 ;  /* 0x00000026ff077e24 */ /* 0x000fe2000f8e00ff */
[----:B------:R-:W-:Y:S01]  /*7020*/  UISETP.GE.U32.AND UP0, UPT, UR38, 0xa, UPT ;  /* 0x0000000a2600788c */ /* 0x000fe2000bf06070 */
[----:B------:R-:W-:Y:S01]  /*7030*/  BSSY B1, `(.L_x_160) ;  /* 0x000006f000017945 */ /* 0x000fe20003800000 */
[----:B------:R-:W-:Y:S01]  /*7040*/  ISETP.GT.U32.AND P1, PT, R4, 0x9, PT ;  /* 0x000000090400780c */ /* 0x000fe20003f24070 */
[----:B------:R-:W-:Y:S01]  /*7050*/  IMAD.MOV.U32 R19, RZ, RZ, -0x1 ;  /* 0xffffffffff137424 */ /* 0x000fe200078e00ff */
[----:B------:R-:W-:Y:S01]  /*7060*/  PRMT R8, RZ, 0x7610, R8 ;  /* 0x00007610ff087816 */ /* 0x000fe20000000008 */
[----:B------:R-:W-:Y:S01]  /*7070*/  IMAD.MOV.U32 R22, RZ, RZ, -0x1 ;  /* 0xffffffffff167424 */ /* 0x000fe200078e00ff */
[----:B------:R-:W-:-:S02]  /*7080*/  ISETP.LT.U32.AND P1, PT, R7, 0xa, P1 ;  /* 0x0000000a0700780c */ /* 0x000fc40000f21070 */
[----:B------:R-:W-:Y:S01]  /*7090*/  PLOP3.LUT P3, PT, PT, PT, UP0, 0x80, 0x0 ;  /* 0x000000000000781c */ /* 0x000fe20003f6f008 */
[----:B------:R-:W0:Y:S01]  /*70a0*/  @P4 S2R R3, SR_CgaCtaId ;  /* 0x0000000000034919 */ /* 0x000e220000008800 */
[----:B------:R-:W-:-:S04]  /*70b0*/  @P4 MOV R2, 0x400 ;  /* 0x0000040000024802 */ /* 0x000fc80000000f00 */
[----:B0-----:R-:W-:Y:S01]  /*70c0*/  @P4 LEA R5, R3, R2, 0x18 ;  /* 0x0000000203054211 */ /* 0x001fe200078ec0ff */
[----:B------:R-:W-:-:S03]  /*70d0*/  IMAD.WIDE.U32 R2, R4, -0x33333333, RZ ;  /* 0xcccccccd04027825 */ /* 0x000fc600078e00ff */
[----:B------:R0:W-:Y:S01]  /*70e0*/  @P4 SYNCS.ARRIVE.TRANS64.A1T0 RZ, [R5+URZ+0xd8], RZ ;  /* 0x0000d8ff05ff49a7 */ /* 0x0001e2000810003f */
[----:B------:R-:W-:Y:S01]  /*70f0*/  IMAD.MOV.U32 R2, RZ, RZ, -0x1 ;  /* 0xffffffffff027424 */ /* 0x000fe200078e00ff */
[----:B0-----:R-:W-:Y:S02]  /*7100*/  SHF.R.U32.HI R5, RZ, 0x3, R3 ;  /* 0x00000003ff057819 */ /* 0x001fe40000011603 */
[----:B------:R-:W-:-:S03]  /*7110*/  SEL R3, RZ, 0x1, !P1 ;  /* 0x00000001ff037807 */ /* 0x000fc60004800000 */
[----:B------:R-:W-:Y:S01]  /*7120*/  IMAD R7, R5, -0xa, R4 ;  /* 0xfffffff605077824 */ /* 0x000fe200078e0204 */
[----:B------:R-:W-:Y:S02]  /*7130*/  LOP3.LUT R0, R0, R3, RZ, 0x3c, !PT ;  /* 0x0000000300007212 */ /* 0x000fe400078e3cff */
[----:B------:R-:W-:Y:S02]  /*7140*/  PRMT R3, RZ, 0x7610, R3 ;  /* 0x00007610ff037816 */ /* 0x000fe40000000003 */
[----:B------:R-:W-:Y:S02]  /*7150*/  @P3 LOP3.LUT R0, R0, 0x1, R5, 0x78, !PT ;  /* 0x0000000100003812 */ /* 0x000fe400078e7805 */
[----:B--2---:R-:W-:-:S04]  /*7160*/  IADD3 R18, P4, R18, R10, RZ ;  /* 0x0000000a12127210 */ /* 0x004fc80007f9e0ff */
[----:B------:R-:W-:Y:S01]  /*7170*/  ISETP.GE.U32.AND P1, PT, R18, UR4, PT ;  /* 0x0000000412007c0c */ /* 0x000fe2000bf26070 */
[----:B------:R-:W-:-:S05]  /*7180*/  IMAD.X R17, R17, 0x1, R23, P4 ;  /* 0x0000000111117824 */ /* 0x000fca00020e0617 */
[----:B------:R-:W-:-:S13]  /*7190*/  ISETP.GE.U32.AND.EX P1, PT, R17, UR5, PT, P1 ;  /* 0x0000000511007c0c */ /* 0x000fda000bf26110 */
[----:B------:R-:W-:Y:S05]  /*71a0*/  @P1 BRA `(.L_x_161) ;  /* 0x00000004005c1947 */ /* 0x000fea0003800000 */
[----:B------:R-:W0:Y:S01]  /*71b0*/  S2R R11, SR_CTAID.X ;  /* 0x00000000000b7919 */ /* 0x000e220000002500 */
[----:B------:R-:W-:Y:S01]  /*71c0*/  ULDC.64 UR4, c[0x0][0x628] ;  /* 0x00018a0000047ab9 */ /* 0x000fe20000000a00 */
[----:B------:R-:W1:Y:S01]  /*71d0*/  LDC R12, c[0x0][0x144] ;  /* 0x00005100ff0c7b82 */ /* 0x000e620000000800 */
[----:B------:R-:W-:Y:S01]  /*71e0*/  ISETP.NE.U32.AND P1, PT, RZ, UR4, PT ;  /* 0x00000004ff007c0c */ /* 0x000fe2000bf25070 */
[----:B------:R-:W2:Y:S01]  /*71f0*/  S2R R9, SR_CTAID.Y ;  /* 0x0000000000097919 */ /* 0x000ea20000002600 */
[----:B------:R-:W-:Y:S01]  /*7200*/  ULDC UR6, c[0x0][0x150] ;  /* 0x0000540000067ab9 */ /* 0x000fe20000000800 */
[----:B------:R-:W-:Y:S01]  /*7210*/  ULDC UR7, c[0x0][0x630] ;  /* 0x00018c0000077ab9 */ /* 0x000fe20000000800 */
[----:B------:R-:W-:Y:S01]  /*7220*/  ISETP.NE.AND.EX P1, PT, RZ, UR5, PT, P1 ;  /* 0x00000005ff007c0c */ /* 0x000fe2000bf25310 */
[----:B------:R-:W-:Y:S01]  /*7230*/  IMAD.MOV.U32 R2, RZ, RZ, R18 ;  /* 0x000000ffff027224 */ /* 0x000fe200078e0012 */
[----:B0-----:R-:W-:-:S05]  /*7240*/  I2FP.F32.U32 R3, R11 ;  /* 0x0000000b00037245 */ /* 0x001fca0000201000 */
[----:B------:R-:W-:Y:S01]  /*7250*/  FMUL R14, R3, UR6 ;  /* 0x00000006030e7c20 */ /* 0x000fe20008400000 */
[----:B------:R-:W-:-:S05]  /*7260*/  IMAD.MOV.U32 R3, RZ, RZ, R17 ;  /* 0x000000ffff037224 */ /* 0x000fca00078e0011 */
[----:B--2---:R-:W-:Y:S05]  /*7270*/  @!P1 BRA `(.L_x_162) ;  /* 0x0000000000289947 */ /* 0x004fea0003800000 */
[----:B------:R-:W-:Y:S02]  /*7280*/  ULDC UR6, c[0x0][0x634] ;  /* 0x00018d0000067ab9 */ /* 0x000fe40000000800 */
[----:B------:R-:W-:-:S05]  /*7290*/  IADD3 R3, P1, R18, UR6, RZ ;  /* 0x0000000612037c10 */ /* 0x000fca000ff3e0ff */
[----:B------:R-:W-:-:S04]  /*72a0*/  IMAD.X R13, RZ, RZ, R17, P1 ;  /* 0x000000ffff0d7224 */ /* 0x000fc800008e0611 */
[----:B------:R-:W-:-:S04]  /*72b0*/  IMAD.WIDE.U32 R4, R13, UR4, RZ ;  /* 0x000000040d047c25 */ /* 0x000fc8000f8e00ff */
[----:B------:R-:W-:-:S04]  /*72c0*/  IMAD.WIDE.U32 R4, P1, R3, UR5, R4 ;  /* 0x0000000503047c25 */ /* 0x000fc8000f820004 */
[----:B------:R-:W-:-:S04]  /*72d0*/  IMAD.WIDE.U32 R2, R3, UR4, RZ ;  /* 0x0000000403027c25 */ /* 0x000fc8000f8e00ff */
[----:B------:R-:W-:Y:S01]  /*72e0*/  IMAD.MOV.U32 R2, RZ, RZ, R5 ;  /* 0x000000ffff027224 */ /* 0x000fe200078e0005 */
[----:B------:R-:W-:Y:S01]  /*72f0*/  IADD3 RZ, P3, R3, R4, RZ ;  /* 0x0000000403ff7210 */ /* 0x000fe20007f7e0ff */
[----:B------:R-:W-:-:S04]  /*7300*/  IMAD.X R3, RZ, RZ, RZ, P1 ;  /* 0x000000ffff037224 */ /* 0x000fc800008e06ff */
[----:B------:R-:W-:-:S08]  /*7310*/  IMAD.WIDE.U32.X R2, R13, UR5, R2, P3 ;  /* 0x000000050d027c25 */ /* 0x000fd000098e0402 */
.L_x_162:
[--C-:B------:R-:W-:Y:S01]  /*7320*/  SHF.R.U64 R10, R2, UR7, R3.reuse ;  /* 0x00000007020a7c19 */ /* 0x100fe20008001203 */
[----:B------:R-:W0:Y:S01]  /*7330*/  F2I.U32.TRUNC.NTZ R14, R14 ;  /* 0x0000000e000e7305 */ /* 0x000e22000020f000 */
[----:B------:R-:W-:Y:S01]  /*7340*/  SHF.R.U32.HI R2, RZ, UR7, R3 ;  /* 0x00000007ff027c19 */ /* 0x000fe20008011603 */
[----:B------:R-:W-:Y:S01]  /*7350*/  ULDC.64 UR4, c[0x0][0x620] ;  /* 0x0001880000047ab9 */ /* 0x000fe20000000a00 */
[----:B------:R-:W-:Y:S01]  /*7360*/  IADD3 R5, P1, RZ, -R10, RZ ;  /* 0x8000000aff057210 */ /* 0x000fe20007f3e0ff */
[----:B------:R-:W-:Y:S01]  /*7370*/  IMAD.MOV.U32 R3, RZ, RZ, R17 ;  /* 0x000000ffff037224 */ /* 0x000fe200078e0011 */
[----:B------:R-:W-:-:S03]  /*7380*/  ULDC.64 UR6, c[0x0][0x640] ;  /* 0x0001900000067ab9 */ /* 0x000fc60000000a00 */
[----:B------:R-:W-:Y:S01]  /*7390*/  IMAD.X R2, RZ, RZ, ~R2, P1 ;  /* 0x000000ffff027224 */ /* 0x000fe200008e0e02 */
[----:B------:R-:W-:-:S03]  /*73a0*/  ISETP.NE.U32.AND P1, PT, RZ, UR6, PT ;  /* 0x00000006ff007c0c */ /* 0x000fc6000bf25070 */
[----:B------:R-:W-:Y:S01]  /*73b0*/  IMAD R4, R2, UR4, RZ ;  /* 0x0000000402047c24 */ /* 0x000fe2000f8e02ff */
[----:B------:R-:W-:Y:S01]  /*73c0*/  ISETP.NE.AND.EX P1, PT, RZ, UR7, PT, P1 ;  /* 0x00000007ff007c0c */ /* 0x000fe2000bf25310 */
[----:B------:R-:W-:-:S04]  /*73d0*/  IMAD.MOV.U32 R2, RZ, RZ, R18 ;  /* 0x000000ffff027224 */ /* 0x000fc800078e0012 */
[----:B------:R-:W-:Y:S01]  /*73e0*/  IMAD.WIDE.U32 R2, R5, UR4, R2 ;  /* 0x0000000405027c25 */ /* 0x000fe2000f8e0002 */
[----:B------:R-:W-:-:S03]  /*73f0*/  ULDC UR4, c[0x0][0x618] ;  /* 0x0001860000047ab9 */ /* 0x000fc60000000800 */
[----:B------:R-:W-:Y:S01]  /*7400*/  IMAD R5, R5, UR5, R4 ;  /* 0x0000000505057c24 */ /* 0x000fe2000f8e0204 */
[----:B------:R-:W-:Y:S01]  /*7410*/  ULDC UR5, c[0x0][0x154] ;  /* 0x0000550000057ab9 */ /* 0x000fe20000000800 */
[----:B0-----:R-:W-:Y:S02]  /*7420*/  IMAD.MOV R4, RZ, RZ, -R14 ;  /* 0x000000ffff047224 */ /* 0x001fe400078e0a0e */
[----:B------:R-:W0:Y:S01]  /*7430*/  LDC R14, c[0x0][0x148] ;  /* 0x00005200ff0e7b82 */ /* 0x000e220000000800 */
[----:B------:R-:W-:Y:S02]  /*7440*/  IMAD.IADD R3, R3, 0x1, R5 ;  /* 0x0000000103037824 */ /* 0x000fe400078e0205 */
[----:B-1----:R-:W-:Y:S01]  /*7450*/  IMAD R11, R12, R4, R11 ;  /* 0x000000040c0b7224 */ /* 0x002fe200078e020b */
[----:B------:R-:W-:Y:S02]  /*7460*/  I2FP.F32.U32 R4, R9 ;  /* 0x0000000900047245 */ /* 0x000fe40000201000 */
[----:B------:R-:W-:-:S02]  /*7470*/  SHF.R.U64 R12, R2, UR4, R3 ;  /* 0x00000004020c7c19 */ /* 0x000fc40008001203 */
[----:B------:R-:W-:Y:S01]  /*7480*/  SHF.R.U32.HI R3, RZ, UR4, R3 ;  /* 0x00000004ff037c19 */ /* 0x000fe20008011603 */
[----:B------:R-:W-:Y:S01]  /*7490*/  FMUL R4, R4, UR5 ;  /* 0x0000000504047c20 */ /* 0x000fe20008400000 */
[----:B------:R-:W-:Y:S02]  /*74a0*/  ULDC UR4, c[0x0][0x608] ;  /* 0x0001820000047ab9 */ /* 0x000fe40000000800 */
[--C-:B------:R-:W-:Y:S01]  /*74b0*/  SHF.R.U64 R15, R12, UR4, R3.reuse ;  /* 0x000000040c0f7c19 */ /* 0x100fe20008001203 */
[----:B------:R1:W2:Y:S01]  /*74c0*/  F2I.U32.TRUNC.NTZ R20, R4 ;  /* 0x0000000400147305 */ /* 0x0002a2000020f000 */
[----:B------:R-:W-:Y:S01]  /*74d0*/  SHF.R.U32.HI R2, RZ, UR4, R3 ;  /* 0x00000004ff027c19 */ /* 0x000fe20008011603 */
[----:B------:R-:W-:-:S03]  /*74e0*/  ULDC UR4, c[0x0][0x658] ;  /* 0x0001960000047ab9 */ /* 0x000fc60000000800 */
[--C-:B------:R-:W-:Y:S02]  /*74f0*/  SHF.R.U64 R13, R15, UR4, R2.reuse ;  /* 0x000000040f0d7c19 */ /* 0x100fe40008001202 */
[----:B------:R-:W-:-:S03]  /*7500*/  SHF.R.U32.HI R19, RZ, UR4, R2 ;  /* 0x00000004ff137c19 */ /* 0x000fc60008011602 */
[----:B------:R-:W-:Y:S02]  /*7510*/  IMAD.MOV.U32 R2, RZ, RZ, R13 ;  /* 0x000000ffff027224 */ /* 0x000fe400078e000d */
[----:B------:R-:W-:Y:S01]  /*7520*/  IMAD.MOV.U32 R3, RZ, RZ, R19 ;  /* 0x000000ffff037224 */ /* 0x000fe200078e0013 */
[----:B-1----:R-:W-:Y:S06]  /*7530*/  @!P1 BRA `(.L_x_163) ;  /* 0x0000000000289947 */ /* 0x002fec0003800000 */
        /* <DEDUP_REMOVED lines=10> */
.L_x_163:
[----:B------:R-:W1:Y:S01]  /*75e0*/  LDC R4, c[0x0][0x65c] ;  /* 0x00019700ff047b82 */ /* 0x000e620000000800 */
[----:B------:R-:W-:Y:S01]  /*75f0*/  ULDC UR4, c[0x0][0x648] ;  /* 0x0001920000047ab9 */ /* 0x000fe20000000800 */
[----:B------:R-:W-:Y:S01]  /*7600*/  LOP3.LUT R15, R15, UR16, RZ, 0xc0, !PT ;  /* 0x000000100f0f7c12 */ /* 0x000fe2000f8ec0ff */
[----:B--2---:R-:W-:Y:S01]  /*7610*/  IMAD.MOV R20, RZ, RZ, -R20 ;  /* 0x000000ffff147224 */ /* 0x004fe200078e0a14 */
[----:B------:R-:W-:Y:S01]  /*7620*/  SHF.R.U64 R2, R2, UR4, R3 ;  /* 0x0000000402027c19 */ /* 0x000fe20008001203 */
[----:B------:R-:W-:Y:S01]  /*7630*/  ULDC UR4, c[0x0][0x638] ;  /* 0x00018e0000047ab9 */ /* 0x000fe20000000800 */
[----:B------:R-:W-:Y:S01]  /*7640*/  LOP3.LUT R12, R12, UR15, RZ, 0xc0, !PT ;  /* 0x0000000f0c0c7c12 */ /* 0x000fe2000f8ec0ff */
[----:B------:R-:W-:Y:S01]  /*7650*/  ULDC UR5, c[0x0][0x610] ;  /* 0x0001840000057ab9 */ /* 0x000fe20000000800 */
[----:B------:R-:W-:Y:S01]  /*7660*/  IMAD.MOV.U32 R3, RZ, RZ, 0x1 ;  /* 0x00000001ff037424 */ /* 0x000fe200078e00ff */
[----:B-1----:R-:W-:Y:S01]  /*7670*/  ISETP.NE.AND P1, PT, R4, 0x1, PT ;  /* 0x000000010400780c */ /* 0x002fe20003f25270 */
[----:B------:R-:W-:-:S02]  /*7680*/  IMAD.MOV R4, RZ, RZ, -R2 ;  /* 0x000000ffff047224 */ /* 0x000fc400078e0a02 */
[----:B------:R-:W-:Y:S02]  /*7690*/  IMAD R2, R2, UR17, R15 ;  /* 0x0000001102027c24 */ /* 0x000fe4000f8e020f */
[----:B------:R-:W-:Y:S01]  /*76a0*/  IMAD R13, R4, UR4, R13 ;  /* 0x00000004040d7c24 */ /* 0x000fe2000f8e020d */
[----:B------:R-:W-:-:S07]  /*76b0*/  ULDC UR4, c[0x0][0x600] ;  /* 0x0001800000047ab9 */ /* 0x000fce0000000800 */
[----:B0-----:R-:W-:-:S04]  /*76c0*/  @P1 IMAD R11, R14, R20, R9 ;  /* 0x000000140e0b1224 */ /* 0x001fc800078e0209 */
[----:B------:R-:W-:Y:S02]  /*76d0*/  IMAD R11, R2, UR5, R11 ;  /* 0x00000005020b7c24 */ /* 0x000fe4000f8e020b */
[----:B------:R-:W-:-:S05]  /*76e0*/  IMAD R2, R13, UR4, R12 ;  /* 0x000000040d027c24 */ /* 0x000fca000f8e020c */
[----:B------:R-:W-:Y:S02]  /*76f0*/  SEL R22, R2, R11, !P1 ;  /* 0x0000000b02167207 */ /* 0x000fe40004800000 */
[----:B------:R-:W-:Y:S01]  /*7700*/  SEL R19, R11, R2, !P1 ;  /* 0x000000020b137207 */ /* 0x000fe20004800000 */
[----:B------:R-:W-:-:S07]  /*7710*/  IMAD.MOV.U32 R2, RZ, RZ, R10 ;  /* 0x000000ffff027224 */ /* 0x000fce00078e000a */
.L_x_161:
[----:B------:R-:W-:Y:S05]  /*7720*/  BSYNC B1 ;  /* 0x0000000000017941 */ /* 0x000fea0003800000 */
.L_x_160:
[----:B------:R-:W-:-:S13]  /*7730*/  LOP3.LUT P1, RZ, R3, 0xff, RZ, 0xc0, !PT ;  /* 0x000000ff03ff7812 */ /* 0x000fda000782c0ff */
[----:B------:R-:W-:Y:S05]  /*7740*/  @P1 BRA `(.L_x_164) ;  /* 0xfffffff400301947 */ /* 0x000fea000383ffff */
[----:B------:R-:W-:Y:S05]  /*7750*/  BSYNC B0 ;  /* 0x0000000000007941 */ /* 0x000fea0003800000 */
.L_x_152:
[----:B------:R-:W-:-:S03]  /*7760*/  UMOV UR4, 0xffffffff ;  /* 0xffffffff00047882 */ /* 0x000fc60000000000 */
[----:B------:R-:W-:Y:S05]  /*7770*/  BRA.DIV UR4, `(.L_x_165) ;  /* 0x0000000a04187947 */ /* 0x000fea000b800000 */
[----:B------:R-:W-:-:S13]  /*7780*/  ELECT P6, URZ, PT ;  /* 0x00000000003f782f */ /* 0x000fda00038c0000 */
.L_x_187:
[----:B------:R-:W-:Y:S04]  /*7790*/  BSSY B0, `(.L_x_166) ;  /* 0x0000061000007945 */ /* 0x000fe80003800000 */
[----:B------:R-:W-:Y:S05]  /*77a0*/  @!P6 BRA `(.L_x_167) ;  /* 0x00000004007ce947 */ /* 0x000fea0003800000 */
[----:B------:R-:W-:-:S04]  /*77b0*/  LOP3.LUT R16, R16, 0x2, RZ, 0xfc, !PT ;  /* 0x0000000210107812 */ /* 0x000fc800078efcff */
[----:B------:R-:W-:-:S13]  /*77c0*/  ISETP.NE.AND P0, PT, R16, 0x3, PT ;  /* 0x000000031000780c */ /* 0x000fda0003f05270 */
[----:B------:R-:W-:Y:S05]  /*77d0*/  @!P0 BRA `(.L_x_168) ;  /* 0x0000000000048947 */ /* 0x000fea0003800000 */
[----:B------:R-:W-:Y:S01]  /*77e0*/  BPT.TRAP 0x1 ;  /* 0x000000040000795c */ /* 0x000fe20000300000 */
.L_x_168:
[----:B------:R-:W0:Y:S01]  /*77f0*/  S2R R3, SR_CgaCtaId ;  /* 0x0000000000037919 */ /* 0x000e220000008800 */
[----:B------:R-:W-:Y:S02]  /*7800*/  MOV R2, 0x400 ;  /* 0x0000040000027802 */ /* 0x000fe40000000f00 */
[----:B------:R-:W-:Y:S02]  /*7810*/  SHF.L.U32 R4, R0, 0x1f, RZ ;  /* 0x0000001f00047819 */ /* 0x000fe400000006ff */
[----:B0-----:R-:W-:-:S05]  /*7820*/  LEA R2, R3, R2, 0x18 ;  /* 0x0000000203027211 */ /* 0x001fca00078ec0ff */
[----:B------:R-:W-:-:S04]  /*7830*/  VIADD R2, R2, 0x50 ;  /* 0x0000005002027836 */ /* 0x000fc80000000000 */
[C---:B------:R-:W-:Y:S02]  /*7840*/  IMAD R9, R7.reuse, 0x8, R2 ;  /* 0x0000000807097824 */ /* 0x040fe400078e0202 */
[----:B------:R-:W-:Y:S02]  /*7850*/  VIADD R7, R7, 0x1 ;  /* 0x0000000107077836 */ /* 0x000fe40000000000 */
[----:B------:R-:W0:Y:S03]  /*7860*/  SYNCS.PHASECHK.TRANS64.TRYWAIT P0, [R9+URZ], R4 ;  /* 0x00000004090075a7 */ /* 0x000e26000800017f */
[----:B------:R-:W-:-:S04]  /*7870*/  ISETP.NE.AND P1, PT, R7, 0xa, PT ;  /* 0x0000000a0700780c */ /* 0x000fc80003f25270 */
[----:B------:R-:W-:Y:S02]  /*7880*/  SEL R3, RZ, 0x1, P1 ;  /* 0x00000001ff037807 */ /* 0x000fe40000800000 */
[----:B------:R-:W-:Y:S02]  /*7890*/  SEL R7, R7, RZ, P1 ;  /* 0x000000ff07077207 */ /* 0x000fe40000800000 */
[----:B------:R-:W-:-:S03]  /*78a0*/  LOP3.LUT R6, R0, R3, RZ, 0x3c, !PT ;  /* 0x0000000300067212 */ /* 0x000fc600078e3cff */
[----:B------:R-:W-:Y:S01]  /*78b0*/  IMAD R8, R7, 0x8, R2 ;  /* 0x0000000807087824 */ /* 0x000fe200078e0202 */
[----:B------:R-:W-:Y:S01]  /*78c0*/  SHF.L.U32 R5, R6, 0x1f, RZ ;  /* 0x0000001f06057819 */ /* 0x000fe200000006ff */
[----:B0-----:R-:W-:Y:S06]  /*78d0*/  @!P0 BRA `(.L_x_169) ;  /* 0x0000000400e08947 */ /* 0x001fec0003800000 */
.L_x_188:
[----:B------:R-:W1:Y:S01]  /*78e0*/  SYNCS.PHASECHK.TRANS64.TRYWAIT P0, [R8+URZ], R5 ;  /* 0x00000005080075a7 */ /* 0x000e62000800017f */
[----:B------:R-:W-:-:S05]  /*78f0*/  VIADD R0, R7, 0x1 ;  /* 0x0000000107007836 */ /* 0x000fca0000000000 */
[----:B------:R-:W-:-:S04]  /*7900*/  ISETP.NE.AND P1, PT, R0, 0xa, PT ;  /* 0x0000000a0000780c */ /* 0x000fc80003f25270 */
[----:B------:R-:W-:Y:S02]  /*7910*/  SEL R3, RZ, 0x1, P1 ;  /* 0x00000001ff037807 */ /* 0x000fe40000800000 */
[----:B------:R-:W-:Y:S02]  /*7920*/  SEL R7, R0, RZ, P1 ;  /* 0x000000ff00077207 */ /* 0x000fe40000800000 */
[----:B------:R-:W-:-:S03]  /*7930*/  LOP3.LUT R6, R6, R3, RZ, 0x3c, !PT ;  /* 0x0000000306067212 */ /* 0x000fc600078e3cff */
[----:B0-----:R-:W-:Y:S01]  /*7940*/  IMAD R9, R7, 0x8, R2 ;  /* 0x0000000807097824 */ /* 0x001fe200078e0202 */
[----:B------:R-:W-:Y:S01]  /*7950*/  SHF.L.U32 R4, R6, 0x1f, RZ ;  /* 0x0000001f06047819 */ /* 0x000fe200000006ff */
[----:B-1----:R-:W-:Y:S06]  /*7960*/  @!P0 BRA `(.L_x_170) ;  /* 0x0000000400d08947 */ /* 0x002fec0003800000 */
.L_x_189:
        /* <DEDUP_REMOVED lines=9> */
.L_x_190:
        /* <DEDUP_REMOVED lines=9> */
.L_x_191:
        /* <DEDUP_REMOVED lines=9> */
.L_x_192:
        /* <DEDUP_REMOVED lines=9> */
.L_x_193:
        /* <DEDUP_REMOVED lines=9> */
.L_x_194:
[----:B------:R-:W1:Y:S01]  /*7c40*/  SYNCS.PHASECHK.TRANS64.TRYWAIT P0, [R8+URZ], R5 ;  /* 0x00000005080075a7 */ /* 0x000e62000800017f */
[----:B------:R-:W-:-:S05]  /*7c50*/  VIADD R0, R7, 0x1 ;  /* 0x0000000107007836 */ /* 0x000fca0000000000 */
[----:B------:R-:W-:-:S04]  /*7c60*/  ISETP.NE.AND P1, PT, R0, 0xa, PT ;  /* 0x0000000a0000780c */ /* 0x000fc80003f25270 */
[----:B------:R-:W-:Y:S02]  /*7c70*/  SEL R3, RZ, 0x1, P1 ;  /* 0x00000001ff037807 */ /* 0x000fe40000800000 */
[----:B------:R-:W-:Y:S02]  /*7c80*/  SEL R7, R0, RZ, P1 ;  /* 0x000000ff00077207 */ /* 0x000fe40000800000 */
[----:B0-----:R-:W-:-:S03]  /*7c90*/  LOP3.LUT R9, R6, R3, RZ, 0x3c, !PT ;  /* 0x0000000306097212 */ /* 0x001fc600078e3cff */
[----:B------:R-:W-:Y:S01]  /*7ca0*/  IMAD R11, R7, 0x8, R2 ;  /* 0x00000008070b7824 */ /* 0x000fe200078e0202 */
[----:B------:R-:W-:Y:S01]  /*7cb0*/  SHF.L.U32 R6, R9, 0x1f, RZ ;  /* 0x0000001f09067819 */ /* 0x000fe200000006ff */
[----:B-1----:R-:W-:Y:S06]  /*7cc0*/  @!P0 BRA `(.L_x_176) ;  /* 0x0000000400708947 */ /* 0x002fec0003800000 */
.L_x_195:
[----:B------:R-:W1:Y:S01]  /*7cd0*/  SYNCS.PHASECHK.TRANS64.TRYWAIT P0, [R11+URZ], R6 ;  /* 0x000000060b0075a7 */ /* 0x000e62000800017f */
[----:B------:R-:W-:-:S05]  /*7ce0*/  VIADD R0, R7, 0x1 ;  /* 0x0000000107007836 */ /* 0x000fca0000000000 */
[----:B------:R-:W-:-:S04]  /*7cf0*/  ISETP.NE.AND P1, PT, R0, 0xa, PT ;  /* 0x0000000a0000780c */ /* 0x000fc80003f25270 */
[----:B------:R-:W-:Y:S02]  /*7d00*/  SEL R4, RZ, 0x1, P1 ;  /* 0x00000001ff047807 */ /* 0x000fe40000800000 */
[----:B------:R-:W-:Y:S02]  /*7d10*/  SEL R3, R0, RZ, P1 ;  /* 0x000000ff00037207 */ /* 0x000fe40000800000 */
[----:B------:R-:W-:Y:S01]  /*7d20*/  LOP3.LUT R0, R9, R4, RZ, 0x3c, !PT ;  /* 0x0000000409007212 */ /* 0x000fe200078e3cff */
[----:B-1----:R-:W-:Y:S06]  /*7d30*/  @!P0 BRA `(.L_x_177) ;  /* 0x0000000400688947 */ /* 0x002fec0003800000 */
.L_x_196:
[----:B------:R-:W-:Y:S01]  /*7d40*/  IMAD R3, R3, 0x8, R2 ;  /* 0x0000000803037824 */ /* 0x000fe200078e0202 */
[----:B------:R-:W-:-:S07]  /*7d50*/  SHF.L.U32 R0, R0, 0x1f, RZ ;  /* 0x0000001f00007819 */ /* 0x000fce00000006ff */
.L_x_178:
[----:B--2---:R2:W3:Y:S02]  /*7d60*/  SYNCS.PHASECHK.TRANS64.TRYWAIT P0, [R3+URZ], R0 ;  /* 0x00000000030075a7 */ /* 0x0044e4000800017f */
[----:B---3--:R-:W-:Y:S05]  /*7d70*/  @!P0 NANOSLEEP.SYNCS 0x989680 ;  /* 0x009896800000895d */ /* 0x008fea0003900000 */
[----:B------:R-:W3:Y:S02]  /*7d80*/  @!P0 SYNCS.PHASECHK.TRANS64 P0, [R3+URZ], R0 ;  /* 0x00000000030085a7 */ /* 0x000ee4000800007f */
[----:B---3--:R-:W-:Y:S05]  /*7d90*/  @!P0 BRA `(.L_x_178) ;  /* 0xfffffffc00f08947 */ /* 0x008fea000383ffff */
.L_x_167:
[----:B------:R-:W-:Y:S05]  /*7da0*/  BSYNC B0 ;  /* 0x0000000000007941 */ /* 0x000fea0003800000 */
.L_x_166:
[----:B------:R-:W-:Y:S05]  /*7db0*/  EXIT ;  /* 0x000000000000794d */ /* 0x000fea0003800000 */
.L_x_16:
[----:B-1----:R1:W2:Y:S02]  /*7dc0*/  SYNCS.PHASECHK.TRANS64.TRYWAIT P0, [R87+URZ], R0 ;  /* 0x00000000570075a7 */ /* 0x0022a4000800017f */
[----:B--2---:R-:W-:Y:S05]  /*7dd0*/  @!P0 NANOSLEEP.SYNCS 0x989680 ;  /* 0x009896800000895d */ /* 0x004fea0003900000 */
[----:B------:R-:W2:Y:S02]  /*7de0*/  @!P0 SYNCS.PHASECHK.TRANS64 P0, [R87+URZ], R0 ;  /* 0x00000000570085a7 */ /* 0x000ea4000800007f */
[----:B--2---:R-:W-:Y:S05]  /*7df0*/  @!P0 BRA `(.L_x_16) ;  /* 0xfffffffc00f08947 */ /* 0x004fea000383ffff */
[----:B------:R-:W-:Y:S05]  /*7e00*/  BRA `(.L_x_179) ;  /* 0xffffff9400f47947 */ /* 0x000fea000383ffff */
.L_x_21:
[----:B--2---:R2:W3:Y:S02]  /*7e10*/  SYNCS.PHASECHK.TRANS64.TRYWAIT P1, [R3+URZ], R0 ;  /* 0x00000000030075a7 */ /* 0x0044e4000802017f */
[----:B---3--:R-:W-:Y:S05]  /*7e20*/  @!P1 NANOSLEEP.SYNCS 0x989680 ;  /* 0x009896800000995d */ /* 0x008fea0003900000 */
[----:B------:R-:W3:Y:S02]  /*7e30*/  @!P1 SYNCS.PHASECHK.TRANS64 P1, [R3+URZ], R0 ;  /* 0x00000000030095a7 */ /* 0x000ee4000802007f */
[----:B---3--:R-:W-:Y:S05]  /*7e40*/  @!P1 BRA `(.L_x_21) ;  /* 0xfffffffc00f09947 */ /* 0x008fea000383ffff */
[----:B------:R-:W-:Y:S05]  /*7e50*/  BRA `(.L_x_20) ;  /* 0xffffff98005c7947 */ /* 0x000fea000383ffff */
.L_x_26:
[----:B--2---:R-:W-:-:S04]  /*7e60*/  IMAD.U32 R4, RZ, RZ, UR6 ;  /* 0x00000006ff047e24 */ /* 0x004fc8000f8e00ff */
[----:B------:R2:W3:Y:S03]  /*7e70*/  SYNCS.PHASECHK.TRANS64.TRYWAIT P1, [R4+URZ], R3 ;  /* 0x00000003040075a7 */ /* 0x0004e6000802017f */
[----:B---3--:R-:W-:Y:S05]  /*7e80*/  @!P1 NANOSLEEP.SYNCS 0x989680 ;  /* 0x009896800000995d */ /* 0x008fea0003900000 */
[----:B------:R-:W3:Y:S02]  /*7e90*/  @!P1 SYNCS.PHASECHK.TRANS64 P1, [R4+URZ], R3 ;  /* 0x00000003040095a7 */ /* 0x000ee4000802007f */
[----:B---3--:R-:W-:Y:S05]  /*7ea0*/  @!P1 BRA `(.L_x_26) ;  /* 0xfffffffc00ec9947 */ /* 0x008fea000383ffff */
[----:B------:R-:W-:Y:S05]  /*7eb0*/  BRA `(.L_x_25) ;  /* 0xffffffa400547947 */ /* 0x000fea000383ffff */
.L_x_32:
[----:B---3--:R3:W4:Y:S02]  /*7ec0*/  SYNCS.PHASECHK.TRANS64.TRYWAIT P0, [R87+URZ+0x10], R0 ;  /* 0x00001000570075a7 */ /* 0x008724000800017f */
[----:B----4-:R-:W-:Y:S05]  /*7ed0*/  @!P0 NANOSLEEP.SYNCS 0x989680 ;  /* 0x009896800000895d */ /* 0x010fea0003900000 */
[----:B------:R-:W4:Y:S02]  /*7ee0*/  @!P0 SYNCS.PHASECHK.TRANS64 P0, [R87+URZ+0x10], R0 ;  /* 0x00001000570085a7 */ /* 0x000f24000800007f */
[----:B----4-:R-:W-:Y:S05]  /*7ef0*/  @!P0 BRA `(.L_x_32) ;  /* 0xfffffffc00f08947 */ /* 0x010fea000383ffff */
[----:B------:R-:W-:Y:S05]  /*7f00*/  BRA `(.L_x_180) ;  /* 0xffffffb000f47947 */ /* 0x000fea000383ffff */
.L_x_153:
[----:B------:R-:W-:Y:S01]  /*7f10*/  BSSY B1, `(.L_x_181) ;  /* 0x0000006000017945 */ /* 0x000fe20003800000 */
[----:B------:R-:W-:-:S07]  /*7f20*/  IMAD.MOV.U32 R15, RZ, RZ, -0x1 ;  /* 0xffffffffff0f7424 */ /* 0x000fce00078e00ff */
[----:B-----5:R-:W-:Y:S05]  /*7f30*/  WARPSYNC.COLLECTIVE R15, `(.L_x_182) ;  /* 0x000000000f0c7348 */ /* 0x020fea0003c00000 */
[----:B------:R-:W-:Y:S02]  /*7f40*/  ELECT P6, UR62, PT ;  /* 0x00000000003e782f */ /* 0x000fe400038c0000 */
[----:B------:R-:W-:Y:S01]  /*7f50*/  MOV R14, UR62 ;  /* 0x0000003e000e7c02 */ /* 0x000fe20008000f00 */
[----:B-----5:R-:W-:Y:S10]  /*7f60*/  ENDCOLLECTIVE ;  /* 0x000000000000791b */ /* 0x020ff40003800000 */
.L_x_182:
[----:B------:R-:W-:Y:S05]  /*7f70*/  BSYNC B1 ;  /* 0x0000000000017941 */ /* 0x000fea0003800000 */
.L_x_181:
[----:B------:R-:W-:Y:S05]  /*7f80*/  BRA `(.L_x_183) ;  /* 0xffffffec002c7947 */ /* 0x000fea000383ffff */
.L_x_156:
[----:B0-----:R0:W1:Y:S02]  /*7f90*/  SYNCS.PHASECHK.TRANS64.TRYWAIT P1, [R10+URZ+0x50], R5 ;  /* 0x000050050a0075a7 */ /* 0x001064000802017f */
[----:B-1----:R-:W-:Y:S05]  /*7fa0*/  @!P1 NANOSLEEP.SYNCS 0x989680 ;  /* 0x009896800000995d */ /* 0x002fea0003900000 */
[----:B------:R-:W1:Y:S02]  /*7fb0*/  @!P1 SYNCS.PHASECHK.TRANS64 P1, [R10+URZ+0x50], R5 ;  /* 0x000050050a0095a7 */ /* 0x000e64000802007f */
[----:B-1----:R-:W-:Y:S05]  /*7fc0*/  @!P1 BRA `(.L_x_156) ;  /* 0xfffffffc00f09947 */ /* 0x002fea000383ffff */
[----:B------:R-:W-:Y:S05]  /*7fd0*/  BRA `(.L_x_184) ;  /* 0xffffffec00607947 */ /* 0x000fea000383ffff */
.L_x_165:
[----:B------:R-:W-:Y:S01]  /*7fe0*/  BSSY B0, `(.L_x_185) ;  /* 0x0000006000007945 */ /* 0x000fe20003800000 */
[----:B------:R-:W-:-:S07]  /*7ff0*/  IMAD.MOV.U32 R15, RZ, RZ, -0x1 ;  /* 0xffffffffff0f7424 */ /* 0x000fce00078e00ff */
[----:B-----5:R-:W-:Y:S05]  /*8000*/  WARPSYNC.COLLECTIVE R15, `(.L_x_186) ;  /* 0x000000000f0c7348 */ /* 0x020fea0003c00000 */
[----:B------:R-:W-:Y:S02]  /*8010*/  ELECT P6, UR62, PT ;  /* 0x00000000003e782f */ /* 0x000fe400038c0000 */
[----:B------:R-:W-:Y:S01]  /*8020*/  MOV R14, UR62 ;  /* 0x0000003e000e7c02 */ /* 0x000fe20008000f00 */
[----:B-----5:R-:W-:Y:S10]  /*8030*/  ENDCOLLECTIVE ;  /* 0x000000000000791b */ /* 0x020ff40003800000 */
.L_x_186:
[----:B------:R-:W-:Y:S05]  /*8040*/  BSYNC B0 ;  /* 0x0000000000007941 */ /* 0x000fea0003800000 */
.L_x_185:
[----:B------:R-:W-:Y:S05]  /*8050*/  BRA `(.L_x_187) ;  /* 0xfffffff400cc7947 */ /* 0x000fea000383ffff */
.L_x_169:
[----:B0-----:R0:W1:Y:S02]  /*8060*/  SYNCS.PHASECHK.TRANS64.TRYWAIT P0, [R9+URZ], R4 ;  /* 0x00000004090075a7 */ /* 0x001064000800017f */
[----:B-1----:R-:W-:Y:S05]  /*8070*/  @!P0 NANOSLEEP.SYNCS 0x989680 ;  /* 0x009896800000895d */ /* 0x002fea0003900000 */
[----:B------:R-:W1:Y:S02]  /*8080*/  @!P0 SYNCS.PHASECHK.TRANS64 P0, [R9+URZ], R4 ;  /* 0x00000004090085a7 */ /* 0x000e64000800007f */
[----:B-1----:R-:W-:Y:S05]  /*8090*/  @!P0 BRA `(.L_x_169) ;  /* 0xfffffffc00f08947 */ /* 0x002fea000383ffff */
[----:B------:R-:W-:Y:S05]  /*80a0*/  BRA `(.L_x_188) ;  /* 0xfffffff8000c7947 */ /* 0x000fea000383ffff */
.L_x_170:
[----:B0-----:R0:W1:Y:S02]  /*80b0*/  SYNCS.PHASECHK.TRANS64.TRYWAIT P0, [R8+URZ], R5 ;  /* 0x00000005080075a7 */ /* 0x001064000800017f */
[----:B-1----:R-:W-:Y:S05]  /*80c0*/  @!P0 NANOSLEEP.SYNCS 0x989680 ;  /* 0x009896800000895d */ /* 0x002fea0003900000 */
[----:B------:R-:W1:Y:S02]  /*80d0*/  @!P0 SYNCS.PHASECHK.TRANS64 P0, [R8+URZ], R5 ;  /* 0x00000005080085a7 */ /* 0x000e64000800007f */
[----:B-1----:R-:W-:Y:S05]  /*80e0*/  @!P0 BRA `(.L_x_170) ;  /* 0xfffffffc00f08947 */ /* 0x002fea000383ffff */
[----:B------:R-:W-:Y:S05]  /*80f0*/  BRA `(.L_x_189) ;  /* 0xfffffff8001c7947 */ /* 0x000fea000383ffff */
.L_x_171:
[----:B0-----:R0:W1:Y:S02]  /*8100*/  SYNCS.PHASECHK.TRANS64.TRYWAIT P0, [R9+URZ], R4 ;  /* 0x00000004090075a7 */ /* 0x001064000800017f */
[----:B-1----:R-:W-:Y:S05]  /*8110*/  @!P0 NANOSLEEP.SYNCS 0x989680 ;  /* 0x009896800000895d */ /* 0x002fea0003900000 */
[----:B------:R-:W1:Y:S02]  /*8120*/  @!P0 SYNCS.PHASECHK.TRANS64 P0, [R9+URZ], R4 ;  /* 0x00000004090085a7 */ /* 0x000e64000800007f */
[----:B-1----:R-:W-:Y:S05]  /*8130*/  @!P0 BRA `(.L_x_171) ;  /* 0xfffffffc00f08947 */ /* 0x002fea000383ffff */
[----:B------:R-:W-:Y:S05]  /*8140*/  BRA `(.L_x_190) ;  /* 0xfffffff8002c7947 */ /* 0x000fea000383ffff */
.L_x_172:
[----:B0-----:R0:W1:Y:S02]  /*8150*/  SYNCS.PHASECHK.TRANS64.TRYWAIT P0, [R8+URZ], R5 ;  /* 0x00000005080075a7 */ /* 0x001064000800017f */
[----:B-1----:R-:W-:Y:S05]  /*8160*/  @!P0 NANOSLEEP.SYNCS 0x989680 ;  /* 0x009896800000895d */ /* 0x002fea0003900000 */
[----:B------:R-:W1:Y:S02]  /*8170*/  @!P0 SYNCS.PHASECHK.TRANS64 P0, [R8+URZ], R5 ;  /* 0x00000005080085a7 */ /* 0x000e64000800007f */
[----:B-1----:R-:W-:Y:S05]  /*8180*/  @!P0 BRA `(.L_x_172) ;  /* 0xfffffffc00f08947 */ /* 0x002fea000383ffff */
[----:B------:R-:W-:Y:S05]  /*8190*/  BRA `(.L_x_191) ;  /* 0xfffffff8003c7947 */ /* 0x000fea000383ffff */
.L_x_173:
[----:B0-----:R0:W1:Y:S02]  /*81a0*/  SYNCS.PHASECHK.TRANS64.TRYWAIT P0, [R9+URZ], R4 ;  /* 0x00000004090075a7 */ /* 0x001064000800017f */
[----:B-1----:R-:W-:Y:S05]  /*81b0*/  @!P0 NANOSLEEP.SYNCS 0x989680 ;  /* 0x009896800000895d */ /* 0x002fea0003900000 */
[----:B------:R-:W1:Y:S02]  /*81c0*/  @!P0 SYNCS.PHASECHK.TRANS64 P0, [R9+URZ], R4 ;  /* 0x00000004090085a7 */ /* 0x000e64000800007f */
[----:B-1----:R-:W-:Y:S05]  /*81d0*/  @!P0 BRA `(.L_x_173) ;  /* 0xfffffffc00f08947 */ /* 0x002fea000383ffff */
[----:B------:R-:W-:Y:S05]  /*81e0*/  BRA `(.L_x_192) ;  /* 0xfffffff8004c7947 */ /* 0x000fea000383ffff */
.L_x_174:
[----:B0-----:R0:W1:Y:S02]  /*81f0*/  SYNCS.PHASECHK.TRANS64.TRYWAIT P0, [R8+URZ], R5 ;  /* 0x00000005080075a7 */ /* 0x001064000800017f */
[----:B-1----:R-:W-:Y:S05]  /*8200*/  @!P0 NANOSLEEP.SYNCS 0x989680 ;  /* 0x009896800000895d */ /* 0x002fea0003900000 */
[----:B------:R-:W1:Y:S02]  /*8210*/  @!P0 SYNCS.PHASECHK.TRANS64 P0, [R8+URZ], R5 ;  /* 0x00000005080085a7 */ /* 0x000e64000800007f */
[----:B-1----:R-:W-:Y:S05]  /*8220*/  @!P0 BRA `(.L_x_174) ;  /* 0xfffffffc00f08947 */ /* 0x002fea000383ffff */
[----:B------:R-:W-:Y:S05]  /*8230*/  BRA `(.L_x_193) ;  /* 0xfffffff8005c7947 */ /* 0x000fea000383ffff */
.L_x_175:
[----:B0-----:R0:W1:Y:S02]  /*8240*/  SYNCS.PHASECHK.TRANS64.TRYWAIT P0, [R9+URZ], R4 ;  /* 0x00000004090075a7 */ /* 0x001064000800017f */
[----:B-1----:R-:W-:Y:S05]  /*8250*/  @!P0 NANOSLEEP.SYNCS 0x989680 ;  /* 0x009896800000895d */ /* 0x002fea0003900000 */
[----:B------:R-:W1:Y:S02]  /*8260*/  @!P0 SYNCS.PHASECHK.TRANS64 P0, [R9+URZ], R4 ;  /* 0x00000004090085a7 */ /* 0x000e64000800007f */
[----:B-1----:R-:W-:Y:S05]  /*8270*/  @!P0 BRA `(.L_x_175) ;  /* 0xfffffffc00f08947 */ /* 0x002fea000383ffff */
[----:B------:R-:W-:Y:S05]  /*8280*/  BRA `(.L_x_194) ;  /* 0xfffffff8006c7947 */ /* 0x000fea000383ffff */
.L_x_176:
[----:B0-----:R0:W1:Y:S02]  /*8290*/  SYNCS.PHASECHK.TRANS64.TRYWAIT P0, [R8+URZ], R5 ;  /* 0x00000005080075a7 */ /* 0x001064000800017f */
[----:B-1----:R-:W-:Y:S05]  /*82a0*/  @!P0 NANOSLEEP.SYNCS 0x989680 ;  /* 0x009896800000895d */ /* 0x002fea0003900000 */
[----:B------:R-:W1:Y:S02]  /*82b0*/  @!P0 SYNCS.PHASECHK.TRANS64 P0, [R8+URZ], R5 ;  /* 0x00000005080085a7 */ /* 0x000e64000800007f */
[----:B-1----:R-:W-:Y:S05]  /*82c0*/  @!P0 BRA `(.L_x_176) ;  /* 0xfffffffc00f08947 */ /* 0x002fea000383ffff */
[----:B------:R-:W-:Y:S05]  /*82d0*/  BRA `(.L_x_195) ;  /* 0xfffffff8007c7947 */ /* 0x000fea000383ffff */
.L_x_177:
[----:B-1----:R1:W2:Y:S02]  /*82e0*/  SYNCS.PHASECHK.TRANS64.TRYWAIT P0, [R11+URZ], R6 ;  /* 0x000000060b0075a7 */ /* 0x0022a4000800017f */
[----:B--2---:R-:W-:Y:S05]  /*82f0*/  @!P0 NANOSLEEP.SYNCS 0x989680 ;  /* 0x009896800000895d */ /* 0x004fea0003900000 */
[----:B------:R-:W2:Y:S02]  /*8300*/  @!P0 SYNCS.PHASECHK.TRANS64 P0, [R11+URZ], R6 ;  /* 0x000000060b0085a7 */ /* 0x000ea4000800007f */
[----:B--2---:R-:W-:Y:S05]  /*8310*/  @!P0 BRA `(.L_x_177) ;  /* 0xfffffffc00f08947 */ /* 0x004fea000383ffff */
[----:B------:R-:W-:Y:S05]  /*8320*/  BRA `(.L_x_196) ;  /* 0xfffffff800847947 */ /* 0x000fea000383ffff */
.L_x_197:
[----:B------:R-:W-:-:S00]  /*8330*/  BRA `(.L_x_197) ;  /* 0xfffffffc00fc7947 */ /* 0x000fc0000383ffff */
[----:B------:R-:W-:-:S00]  /*8340*/  NOP ;  /* 0x0000000000007918 */ /* 0x000fc00000000000 */
        /* <DEDUP_REMOVED lines=11> */
.L_x_198:


//--------------------- .nv.global.init           --------------------------
	.section	.nv.global.init,"aw",@progbits
.nv.global.init:
	.type		$str$22,@object
	.size		$str$22,($str$23 - $str$22)
$str$22:
        /*0000*/ 	.byte	0x6b, 0x5f, 0x74, 0x69, 0x6c, 0x65, 0x5f, 0x63, 0x6f, 0x75, 0x6e, 0x74, 0x20, 0x3e, 0x3d, 0x20
        /*0010*/ 	.byte	0x31, 0x00
	.type		$str$23,@object
	.size		$str$23,(__unnamed_1 - $str$23)
$str$23:
        /*0012*/ 	.byte	0x2f, 0x74, 0x6d, 0x70, 0x2f, 0x63, 0x75, 0x74, 0x6c, 0x61, 0x73, 0x73, 0x5f, 0x73, 0x77, 0x65
        /*0022*/ 	.byte	0x65, 0x70, 0x5f, 0x73, 0x72, 0x63, 0x2f, 0x69, 0x6e, 0x63, 0x6c, 0x75, 0x64, 0x65, 0x2f, 0x63
        /*0032*/ 	.byte	0x75, 0x74, 0x6c, 0x61, 0x73, 0x73, 0x2f, 0x67, 0x65, 0x6d, 0x6d, 0x2f, 0x63, 0x6f, 0x6c, 0x6c
        /*0042*/ 	.byte	0x65, 0x63, 0x74, 0x69, 0x76, 0x65, 0x2f, 0x73, 0x6d, 0x39, 0x30, 0x5f, 0x6d, 0x6d, 0x61, 0x5f
        /*0052*/ 	.byte	0x74, 0x6d, 0x61, 0x5f, 0x67, 0x6d, 0x6d, 0x61, 0x5f, 0x73, 0x73, 0x5f, 0x77, 0x61, 0x72, 0x70
        /*0062*/ 	.byte	0x73, 0x70, 0x65, 0x63, 0x69, 0x61, 0x6c, 0x69, 0x7a, 0x65, 0x64, 0x2e, 0x68, 0x70, 0x70, 0x00
	.type		__unnamed_1,@object
	.size		__unnamed_1,(.L_0 - __unnamed_1)
__unnamed_1:
        /*0072*/ 	.byte	0x76, 0x6f, 0x69, 0x64, 0x20, 0x63, 0x75, 0x74, 0x6c, 0x61, 0x73, 0x73, 0x3a, 0x3a, 0x67, 0x65
        /* <DEDUP_REMOVED lines=171> */
        /*0b32*/ 	.byte	0x75, 0x74, 0x65, 0x3a, 0x3a, 0x69, 0x64, 0x65, 0x6e, 0x74, 0x69, 0x74, 0x79, 0x5d, 0x00
.L_0:


//--------------------- .nv.shared._ZN7cutlass13device_kernelINS_4gemm6kernel13GemmUniversalIN4cute5tupleIJiiiiEEENS1_10collective13CollectiveMmaINS1_34MainloopSm90TmaGmmaWarpSpecializedILi10ENS5_IJNS4_1CILi1EEESB_SB_EEENS1_32KernelTmaWarpSpecializedPingpongEEENS5_IJNSA_ILi64EEENSA_ILi112EEENSA_ILi128EEEEEEaNS5_IJlSB_lEEEaSJ_NS4_8TiledMMAINS4_8MMA_AtomIJNS4_4SM904GMMA26MMA_64x16x32_S32S8S8_SS_TNEEEENS4_6LayoutISC_NS5_IJNSA_ILi0EEESR_SR_EEEEENS5_IJNS4_10UnderscoreESU_SU_EEEEENS4_13SM90_TMA_LOADENS4_14ComposedLayoutINS4_7SwizzleILi3ELi4ELi3EEENS4_18smem_ptr_flag_bitsILi8EEENSQ_INS5_IJNSA_ILi8EEESH_EEENS5_IJSH_SB_EEEEEEEvNS4_8identityESX_S17_vS18_EENS_8epilogue10collective6detail29Sm90TmaWarpSpecializedAdapterINS1B_15DefaultEpilogueIaSJ_SJ_NS1A_6thread17LinearCombinationIaLi1EiiLNS1F_9ScaleType4KindE0ELNS_15FloatRoundStyleE2EaEENS1_15EpilogueDefaultEEEEEvvEEEEvNT_6ParamsE --------------------------
	.section	.nv.shared._ZN7cutlass13device_kernelINS_4gemm6kernel13GemmUniversalIN4cute5tupleIJiiiiEEENS1_10collective13CollectiveMmaINS1_34MainloopSm90TmaGmmaWarpSpecializedILi10ENS5_IJNS4_1CILi1EEESB_SB_EEENS1_32KernelTmaWarpSpecializedPingpongEEENS5_IJNSA_ILi64EEENSA_ILi112EEENSA_ILi128EEEEEEaNS5_IJlSB_lEEEaSJ_NS4_8TiledMMAINS4_8MMA_AtomIJNS4_4SM904GMMA26MMA_64x16x32_S32S8S8_SS_TNEEEENS4_6LayoutISC_NS5_IJNSA_ILi0EEESR_SR_EEEEENS5_IJNS4_10UnderscoreESU_SU_EEEEENS4_13SM90_TMA_LOADENS4_14ComposedLayoutINS4_7SwizzleILi3ELi4ELi3EEENS4_18smem_ptr_flag_bitsILi8EEENSQ_INS5_IJNSA_ILi8EEESH_EEENS5_IJSH_SB_EEEEEEEvNS4_8identityESX_S17_vS18_EENS_8epilogue10collective6detail29Sm90TmaWarpSpecializedAdapterINS1B_15DefaultEpilogueIaSJ_SJ_NS1A_6thread17LinearCombinationIaLi1EiiLNS1F_9ScaleType4KindE0ELNS_15FloatRoundStyleE2EaEENS1_15EpilogueDefaultEEEEEvvEEEEvNT_6ParamsE,"aw",@nobits
	.sectionflags	@""
	.align	16
	.zero		1024


//--------------------- .nv.shared.reserved.0     --------------------------
	.section	.nv.shared.reserved.0,"aw",@nobits
	.weak		__nv_reservedSMEM_offset_0_alias
	.size		__nv_reservedSMEM_offset_0_alias, 0, 0
	.other		__nv_reservedSMEM_offset_0_alias,@"STO_CUDA_RESERVED_SHARED STV_DEFAULT"
__nv_reservedSMEM_offset_0_alias:
	.zero		0


//--------------------- .nv.global                --------------------------
	.section	.nv.global,"aw",@nobits
.nv.global:
	.type		_ZN39_INTERNAL_771e3712_4_k_cu_f62fa79e_93864cute1_E,@object
	.size		_ZN39_INTERNAL_771e3712_4_k_cu_f62fa79e_93864cute1_E,(_ZN39_INTERNAL_771e3712_4_k_cu_f62fa79e_93864cuda3std3__45__cpo6cbeginE - _ZN39_INTERNAL_771e3712_4_k_cu_f62fa79e_93864cute1_E)
_ZN39_INTERNAL_771e3712_4_k_cu_f62fa79e_93864cute1_E:
	.zero		1
	.type		_ZN39_INTERNAL_771e3712_4_k_cu_f62fa79e_93864cuda3std3__45__cpo6cbeginE,@object
	.size		_ZN39_INTERNAL_771e3712_4_k_cu_f62fa79e_93864cuda3std3__45__cpo6cbeginE,(_ZN39_INTERNAL_771e3712_4_k_cu_f62fa79e_93864cuda3std3__48in_placeE - _ZN39_INTERNAL_771e3712_4_k_cu_f62fa79e_93864cuda3std3__45__cpo6cbeginE)
_ZN39_INTERNAL_771e3712_4_k_cu_f62fa79e_93864cuda3std3__45__cpo6cbeginE:
	.zero		1
	.type		_ZN39_INTERNAL_771e3712_4_k_cu_f62fa79e_93864cuda3std3__48in_placeE,@object
	.size		_ZN39_INTERNAL_771e3712_4_k_cu_f62fa79e_93864cuda3std3__48in_placeE,(_ZN39_INTERNAL_771e3712_4_k_cu_f62fa79e_93864cuda3std6ranges3__45__cpo9iter_moveE - _ZN39_INTERNAL_771e3712_4_k_cu_f62fa79e_93864cuda3std3__48in_placeE)
_ZN39_INTERNAL_771e3712_4_k_cu_f62fa79e_93864cuda3std3__48in_placeE:
	.zero		1
	.type		_ZN39_INTERNAL_771e3712_4_k_cu_f62fa79e_93864cuda3std6ranges3__45__cpo9iter_moveE,@object
	.size		_ZN39_INTERNAL_771e3712_4_k_cu_f62fa79e_93864cuda3std6ranges3__45__cpo9iter_moveE,(_ZN39_INTERNAL_771e3712_4_k_cu_f62fa79e_93864cuda3std3__45__cpo5beginE - _ZN39_INTERNAL_771e3712_4_k_cu_f62fa79e_93864cuda3std6ranges3__45__cpo9iter_moveE)
_ZN39_INTERNAL_771e3712_4_k_cu_f62fa79e_93864cuda3std6ranges3__45__cpo9iter_moveE:
	.zero		1
	.type		_ZN39_INTERNAL_771e3712_4_k_cu_f62fa79e_93864cuda3std3__45__cpo5beginE,@object
	.size		_ZN39_INTERNAL_771e3712_4_k_cu_f62fa79e_93864cuda3std3__45__cpo5beginE,(_ZN39_INTERNAL_771e3712_4_k_cu_f62fa79e_93864cuda3std3__441_GLOBAL__N__771e3712_4_k_cu_f62fa79e_93866ignoreE - _ZN39_INTERNAL_771e3712_4_k_cu_f62fa79e_93864cuda3std3__45__cpo5beginE)
_ZN39_INTERNAL_771e3712_4_k_cu_f62fa79e_93864cuda3std3__45__cpo5beginE:
	.zero		1
	.type		_ZN39_INTERNAL_771e3712_4_k_cu_f62fa79e_93864cuda3std3__441_GLOBAL__N__771e3712_4_k_cu_f62fa79e_93866ignoreE,@object
	.size		_ZN39_INTERNAL_771e3712_4_k_cu_f62fa79e_93864cuda3std3__441_GLOBAL__N__771e3712_4_k_cu_f62fa79e_93866ignoreE,(_ZN39_INTERNAL_771e3712_4_k_cu_f62fa79e_93864cute7productE - _ZN39_INTERNAL_771e3712_4_k_cu_f62fa79e_93864cuda3std3__441_GLOBAL__N__771e3712_4_k_cu_f62fa79e_93866ignoreE)
_ZN39_INTERNAL_771e3712_4_k_cu_f62fa79e_93864cuda3std3__441_GLOBAL__N__771e3712_4_k_cu_f62fa79e_93866ignoreE:
	.zero		1
	.type		_ZN39_INTERNAL_771e3712_4_k_cu_f62fa79e_93864cute7productE,@object
	.size		_ZN39_INTERNAL_771e3712_4_k_cu_f62fa79e_93864cute7productE,(_ZN39_INTERNAL_771e3712_4_k_cu_f62fa79e_93864cuda3std3__45__cpo3endE - _ZN39_INTERNAL_771e3712_4_k_cu_f62fa79e_93864cute7productE)
_ZN39_INTERNAL_771e3712_4_k_cu_f62fa79e_93864cute7productE:
	.zero		1
	.type		_ZN39_INTERNAL_771e3712_4_k_cu_f62fa79e_93864cuda3std3__45__cpo3endE,@object
	.size		_ZN39_INTERNAL_771e3712_4_k_cu_f62fa79e_93864cuda3std3__45__cpo3endE,(_ZN39_INTERNAL_771e3712_4_k_cu_f62fa79e_93864cuda3std3__419piecewise_constructE - _ZN39_INTERNAL_771e3712_4_k_cu_f62fa79e_93864cuda3std3__45__cpo3endE)
_ZN39_INTERNAL_771e3712_4_k_cu_f62fa79e_93864cuda3std3__45__cpo3endE:
	.zero		1
	.type		_ZN39_INTERNAL_771e3712_4_k_cu_f62fa79e_93864cuda3std3__419piecewise_constructE,@object
	.size		_ZN39_INTERNAL_771e3712_4_k_cu_f62fa79e_93864cuda3std3__419piecewise_constructE,(_ZN39_INTERNAL_771e3712_4_k_cu_f62fa79e_93864cuda3std3__45__cpo4cendE - _ZN39_INTERNAL_771e3712_4_k_cu_f62fa79e_93864cuda3std3__419piecewise_constructE)
_ZN39_INTERNAL_771e3712_4_k_cu_f62fa79e_93864cuda3std3__419piecewise_constructE:
	.zero		1
	.type		_ZN39_INTERNAL_771e3712_4_k_cu_f62fa79e_93864cuda3std3__45__cpo4cendE,@object
	.size		_ZN39_INTERNAL_771e3712_4_k_cu_f62fa79e_93864cuda3std3__45__cpo4cendE,(_ZN39_INTERNAL_771e3712_4_k_cu_f62fa79e_93864cuda3std6ranges3__45__cpo4swapE - _ZN39_INTERNAL_771e3712_4_k_cu_f62fa79e_93864cuda3std3__45__cpo4cendE)
_ZN39_INTERNAL_771e3712_4_k_cu_f62fa79e_93864cuda3std3__45__cpo4cendE:
	.zero		1
	.type		_ZN39_INTERNAL_771e3712_4_k_cu_f62fa79e_93864cuda3std6ranges3__45__cpo4swapE,@object
	.size		_ZN39_INTERNAL_771e3712_4_k_cu_f62fa79e_93864cuda3std6ranges3__45__cpo4swapE,(.L_8 - _ZN39_INTERNAL_771e3712_4_k_cu_f62fa79e_93864cuda3std6ranges3__45__cpo4swapE)
_ZN39_INTERNAL_771e3712_4_k_cu_f62fa79e_93864cuda3std6ranges3__45__cpo4swapE:
	.zero		1
.L_8:


//--------------------- .nv.constant0._ZN7cutlass13device_kernelINS_4gemm6kernel13GemmUniversalIN4cute5tupleIJiiiiEEENS1_10collective13CollectiveMmaINS1_34MainloopSm90TmaGmmaWarpSpecializedILi10ENS5_IJNS4_1CILi1EEESB_SB_EEENS1_32KernelTmaWarpSpecializedPingpongEEENS5_IJNSA_ILi64EEENSA_ILi112EEENSA_ILi128EEEEEEaNS5_IJlSB_lEEEaSJ_NS4_8TiledMMAINS4_8MMA_AtomIJNS4_4SM904GMMA26MMA_64x16x32_S32S8S8_SS_TNEEEENS4_6LayoutISC_NS5_IJNSA_ILi0EEESR_SR_EEEEENS5_IJNS4_10UnderscoreESU_SU_EEEEENS4_13SM90_TMA_LOADENS4_14ComposedLayoutINS4_7SwizzleILi3ELi4ELi3EEENS4_18smem_ptr_flag_bitsILi8EEENSQ_INS5_IJNSA_ILi8EEESH_EEENS5_IJSH_SB_EEEEEEEvNS4_8identityESX_S17_vS18_EENS_8epilogue10collective6detail29Sm90TmaWarpSpecializedAdapterINS1B_15DefaultEpilogueIaSJ_SJ_NS1A_6thread17LinearCombinationIaLi1EiiLNS1F_9ScaleType4KindE0ELNS_15FloatRoundStyleE2EaEENS1_15EpilogueDefaultEEEEEvvEEEEvNT_6ParamsE --------------------------
	.section	.nv.constant0._ZN7cutlass13device_kernelINS_4gemm6kernel13GemmUniversalIN4cute5tupleIJiiiiEEENS1_10collective13CollectiveMmaINS1_34MainloopSm90TmaGmmaWarpSpecializedILi10ENS5_IJNS4_1CILi1EEESB_SB_EEENS1_32KernelTmaWarpSpecializedPingpongEEENS5_IJNSA_ILi64EEENSA_ILi112EEENSA_ILi128EEEEEEaNS5_IJlSB_lEEEaSJ_NS4_8TiledMMAINS4_8MMA_AtomIJNS4_4SM904GMMA26MMA_64x16x32_S32S8S8_SS_TNEEEENS4_6LayoutISC_NS5_IJNSA_ILi0EEESR_SR_EEEEENS5_IJNS4_10UnderscoreESU_SU_EEEEENS4_13SM90_TMA_LOADENS4_14ComposedLayoutINS4_7SwizzleILi3ELi4ELi3EEENS4_18smem_ptr_flag_bitsILi8EEENSQ_INS5_IJNSA_ILi8EEESH_EEENS5_IJSH_SB_EEEEEEEvNS4_8identityESX_S17_vS18_EENS_8epilogue10collective6detail29Sm90TmaWarpSpecializedAdapterINS1B_15DefaultEpilogueIaSJ_SJ_NS1A_6thread17LinearCombinationIaLi1EiiLNS1F_9ScaleType4KindE0ELNS_15FloatRoundStyleE2EaEENS1_15EpilogueDefaultEEEEEvvEEEEvNT_6ParamsE,"a",@progbits
	.sectionflags	@""
	.align	4
.nv.constant0._ZN7cutlass13device_kernelINS_4gemm6kernel13GemmUniversalIN4cute5tupleIJiiiiEEENS1_10collective13CollectiveMmaINS1_34MainloopSm90TmaGmmaWarpSpecializedILi10ENS5_IJNS4_1CILi1EEESB_SB_EEENS1_32KernelTmaWarpSpecializedPingpongEEENS5_IJNSA_ILi64EEENSA_ILi112EEENSA_ILi128EEEEEEaNS5_IJlSB_lEEEaSJ_NS4_8TiledMMAINS4_8MMA_AtomIJNS4_4SM904GMMA26MMA_64x16x32_S32S8S8_SS_TNEEEENS4_6LayoutISC_NS5_IJNSA_ILi0EEESR_SR_EEEEENS5_IJNS4_10UnderscoreESU_SU_EEEEENS4_13SM90_TMA_LOADENS4_14ComposedLayoutINS4_7SwizzleILi3ELi4ELi3EEENS4_18smem_ptr_flag_bitsILi8EEENSQ_INS5_IJNSA_ILi8EEESH_EEENS5_IJSH_SB_EEEEEEEvNS4_8identityESX_S17_vS18_EENS_8epilogue10collective6detail29Sm90TmaWarpSpecializedAdapterINS1B_15DefaultEpilogueIaSJ_SJ_NS1A_6thread17LinearCombinationIaLi1EiiLNS1F_9ScaleType4KindE0ELNS_15FloatRoundStyleE2EaEENS1_15EpilogueDefaultEEEEEvvEEEEvNT_6ParamsE:
	.zero		1664


//--------------------- SYMBOLS --------------------------

	.type		.nv.reservedSmem.offset0,@object
	.size		.nv.reservedSmem.offset0,0x4
	.type		__assertfail,@function
